// auto-generated by cutlass_sweep.gemm — config: {"arch": "sm_100", "cluster_m": 1, "cluster_n": 2, "dtype": "fp32", "dtype_b": "fp32", "layout": "nt", "stages": 0, "tile_k": 32, "tile_m": 128, "tile_n": 64}
#include "cutlass/cutlass.h"
#include "cutlass/gemm/collective/collective_builder.hpp"
#include "cutlass/gemm/device/gemm_universal_adapter.h"
#include "cutlass/gemm/kernel/gemm_universal.hpp"
#include "cutlass/epilogue/collective/collective_builder.hpp"

using ElemA = float;
using ElemB = float;
using ElemCD = float;
using Acc  = float;
using TileShape    = cute::Shape<cute::_128, cute::_64, cute::_32>;
using ClusterShape = cute::Shape<cute::_1, cute::_2, cute::_1>;

using CollectiveEpilogue = typename cutlass::epilogue::collective::CollectiveBuilder<
    cutlass::arch::Sm100, cutlass::arch::OpClassTensorOp,
    TileShape, ClusterShape,
    cutlass::epilogue::collective::EpilogueTileAuto,
    Acc, Acc,
    ElemCD, cutlass::layout::RowMajor, 128 / cutlass::sizeof_bits<ElemCD>::value,
    ElemCD, cutlass::layout::RowMajor, 128 / cutlass::sizeof_bits<ElemCD>::value,
    cutlass::epilogue::collective::EpilogueScheduleAuto
  >::CollectiveOp;

using CollectiveMainloop = typename cutlass::gemm::collective::CollectiveBuilder<
    cutlass::arch::Sm100, cutlass::arch::OpClassTensorOp,
    ElemA, cutlass::layout::RowMajor, 128 / cutlass::sizeof_bits<ElemA>::value,
    ElemB, cutlass::layout::ColumnMajor, 128 / cutlass::sizeof_bits<ElemB>::value,
    Acc,
    TileShape, ClusterShape,
    cutlass::gemm::collective::StageCountAutoCarveout<static_cast<int>(sizeof(typename CollectiveEpilogue::SharedStorage))>,
    cutlass::gemm::collective::KernelScheduleAuto
  >::CollectiveOp;

using GemmKernel = cutlass::gemm::kernel::GemmUniversal<
    cute::Shape<int,int,int,int>,
    CollectiveMainloop,
    CollectiveEpilogue
>;
using Gemm = cutlass::gemm::device::GemmUniversalAdapter<GemmKernel>;

// Force the device kernel symbol into the cubin without needing a host main.
auto* _anchor = &cutlass::device_kernel<GemmKernel>;


// ===== COMPILED SASS (sm_100a) =====

	.target	sm_100a

	.elftype	@"ET_EXEC"


//--------------------- .note.nv.tkinfo           --------------------------
	.section	.note.nv.tkinfo,"",@"SHT_NOTE"
	.sectionflags	@"SHF_NOTE_NV_TKINFO"
	.tkinfo
        /*0018*/ 	.word	0x00000002
        /*0030*/ 	.string	""
        /*0030*/ 	.string	"ptxas"
        /*0030*/ 	.string	"Cuda compilation tools, release 13.0, V13.0.88"
        /*0030*/ 	.string	"Build cuda_13.0.r13.0/compiler.36424714_0"
        /*0030*/ 	.string	"-arch sm_100a -m 64 "



//--------------------- .note.nv.cuinfo           --------------------------
	.section	.note.nv.cuinfo,"",@"SHT_NOTE"
	.sectionflags	@"SHF_NOTE_NV_CUINFO"
        /*0018*/ 	.short	0x0002
        /*001a*/ 	.short	0x0064
        /*001c*/ 	.short	0x0082
	.zero		2


//--------------------- .nv.info                  --------------------------
	.section	.nv.info,"",@"SHT_CUDA_INFO"
	.align	4


	//----- nvinfo : EIATTR_REGCOUNT
	.align		4
        /*0000*/ 	.byte	0x04, 0x2f
        /*0002*/ 	.short	(.L_19 - .L_18)
	.align		4
.L_18:
        /*0004*/ 	.word	index@(_ZN7cutlass13device_kernelINS_4gemm6kernel13GemmUniversalIN4cute5tupleIJiiiiEEENS1_10collective13CollectiveMmaINS1_35MainloopSm100TmaUmmaWarpSpecializedILi8ELi2ELi4ENS5_IJNS4_1CILi1EEENSA_ILi2EEESB_EEEEENS5_IJNSA_ILi128EEENSA_ILi64EEENSA_ILi32EEEEEEfNS5_IJlSB_lEEEfSJ_NS4_8TiledMMAINS4_8MMA_AtomIJNS4_17SM100_MMA_TF32_SSINS_10tfloat32_tESN_fLi128ELi64ELNS4_4UMMA5MajorE0ELSP_0ELNSO_7ScaleInE0ELSQ_0EEEEEENS4_6LayoutINS5_IJSB_SB_SB_EEENS5_IJNSA_ILi0EEESV_SV_EEEEENS5_IJNS4_10UnderscoreESY_SY_EEEEENS4_23SM90_TMA_LOAD_MULTICASTENS4_14ComposedLayoutINS4_7SwizzleILi3ELi4ELi3EEENS4_18smem_ptr_flag_bitsILi32EEENST_INS5_IJNSA_ILi8EEESH_EEENS5_IJSH_SB_EEEEEEEvNS4_8identityENS4_13SM90_TMA_LOADES1B_vS1C_EENS_8epilogue10collective18CollectiveEpilogueINS1F_23Sm100TmaWarpSpecializedILi4ELi2ELi16ELb1ELb0EEEJSI_NS5_IJNST_ISF_SB_EENST_INSA_ILi16EEESB_EEEEEfSJ_fSJ_NS1F_6fusion15FusionCallbacksIS1J_NS1O_17LinearCombinationIffffLNS_15FloatRoundStyleE2EEESI_S1N_JEEENS4_5SM1004TMEM4LOAD26SM100_TMEM_LOAD_32dp32b16xES1D_NS12_INS13_ILi2ELi4ELi3EEES16_NST_INS5_IJS17_S1L_EEENS5_IJS1L_SB_EEEEEEENS4_39AutoVectorizingCopyWithAssumedAlignmentILi128EEENS4_14SM90_TMA_STOREES22_S24_S24_EEEvvEEEEvNT_6ParamsE)
        /*0008*/ 	.word	0x0000004c


	//----- nvinfo : EIATTR_FRAME_SIZE
	.align		4
.L_19:
        /*000c*/ 	.byte	0x04, 0x11
        /*000e*/ 	.short	(.L_21 - .L_20)
	.align		4
.L_20:
        /*0010*/ 	.word	index@($__internal_2_$__cuda_sm10x_tcgen05_guardrail_trap_unallocated_columns_being_dealloced)
        /*0014*/ 	.word	0x00000000


	//----- nvinfo : EIATTR_FRAME_SIZE
	.align		4
.L_21:
        /*0018*/ 	.byte	0x04, 0x11
        /*001a*/ 	.short	(.L_23 - .L_22)
	.align		4
.L_22:
        /*001c*/ 	.word	index@($__internal_1_$__cuda_sm10x_tcgen05_guardrail_trap_phase_invalid_during_alloc)
        /*0020*/ 	.word	0x00000000


	//----- nvinfo : EIATTR_FRAME_SIZE
	.align		4
.L_23:
        /*0024*/ 	.byte	0x04, 0x11
        /*0026*/ 	.short	(.L_25 - .L_24)
	.align		4
.L_24:
        /*0028*/ 	.word	index@($__internal_0_$__cuda_sm10x_tcgen05_guardrail_trap_col_being_dealloced_not_returned_by_alloc)
        /*002c*/ 	.word	0x00000000


	//----- nvinfo : EIATTR_FRAME_SIZE
	.align		4
.L_25:
        /*0030*/ 	.byte	0x04, 0x11
        /*0032*/ 	.short	(.L_27 - .L_26)
	.align		4
.L_26:
        /*0034*/ 	.word	index@(_ZN7cutlass13device_kernelINS_4gemm6kernel13GemmUniversalIN4cute5tupleIJiiiiEEENS1_10collective13CollectiveMmaINS1_35MainloopSm100TmaUmmaWarpSpecializedILi8ELi2ELi4ENS5_IJNS4_1CILi1EEENSA_ILi2EEESB_EEEEENS5_IJNSA_ILi128EEENSA_ILi64EEENSA_ILi32EEEEEEfNS5_IJlSB_lEEEfSJ_NS4_8TiledMMAINS4_8MMA_AtomIJNS4_17SM100_MMA_TF32_SSINS_10tfloat32_tESN_fLi128ELi64ELNS4_4UMMA5MajorE0ELSP_0ELNSO_7ScaleInE0ELSQ_0EEEEEENS4_6LayoutINS5_IJSB_SB_SB_EEENS5_IJNSA_ILi0EEESV_SV_EEEEENS5_IJNS4_10UnderscoreESY_SY_EEEEENS4_23SM90_TMA_LOAD_MULTICASTENS4_14ComposedLayoutINS4_7SwizzleILi3ELi4ELi3EEENS4_18smem_ptr_flag_bitsILi32EEENST_INS5_IJNSA_ILi8EEESH_EEENS5_IJSH_SB_EEEEEEEvNS4_8identityENS4_13SM90_TMA_LOADES1B_vS1C_EENS_8epilogue10collective18CollectiveEpilogueINS1F_23Sm100TmaWarpSpecializedILi4ELi2ELi16ELb1ELb0EEEJSI_NS5_IJNST_ISF_SB_EENST_INSA_ILi16EEESB_EEEEEfSJ_fSJ_NS1F_6fusion15FusionCallbacksIS1J_NS1O_17LinearCombinationIffffLNS_15FloatRoundStyleE2EEESI_S1N_JEEENS4_5SM1004TMEM4LOAD26SM100_TMEM_LOAD_32dp32b16xES1D_NS12_INS13_ILi2ELi4ELi3EEES16_NST_INS5_IJS17_S1L_EEENS5_IJS1L_SB_EEEEEEENS4_39AutoVectorizingCopyWithAssumedAlignmentILi128EEENS4_14SM90_TMA_STOREES22_S24_S24_EEEvvEEEEvNT_6ParamsE)
        /*0038*/ 	.word	0x00000000


	//----- nvinfo : EIATTR_MIN_STACK_SIZE
	.align		4
.L_27:
        /*003c*/ 	.byte	0x04, 0x12
        /*003e*/ 	.short	(.L_29 - .L_28)
	.align		4
.L_28:
        /*0040*/ 	.word	index@(_ZN7cutlass13device_kernelINS_4gemm6kernel13GemmUniversalIN4cute5tupleIJiiiiEEENS1_10collective13CollectiveMmaINS1_35MainloopSm100TmaUmmaWarpSpecializedILi8ELi2ELi4ENS5_IJNS4_1CILi1EEENSA_ILi2EEESB_EEEEENS5_IJNSA_ILi128EEENSA_ILi64EEENSA_ILi32EEEEEEfNS5_IJlSB_lEEEfSJ_NS4_8TiledMMAINS4_8MMA_AtomIJNS4_17SM100_MMA_TF32_SSINS_10tfloat32_tESN_fLi128ELi64ELNS4_4UMMA5MajorE0ELSP_0ELNSO_7ScaleInE0ELSQ_0EEEEEENS4_6LayoutINS5_IJSB_SB_SB_EEENS5_IJNSA_ILi0EEESV_SV_EEEEENS5_IJNS4_10UnderscoreESY_SY_EEEEENS4_23SM90_TMA_LOAD_MULTICASTENS4_14ComposedLayoutINS4_7SwizzleILi3ELi4ELi3EEENS4_18smem_ptr_flag_bitsILi32EEENST_INS5_IJNSA_ILi8EEESH_EEENS5_IJSH_SB_EEEEEEEvNS4_8identityENS4_13SM90_TMA_LOADES1B_vS1C_EENS_8epilogue10collective18CollectiveEpilogueINS1F_23Sm100TmaWarpSpecializedILi4ELi2ELi16ELb1ELb0EEEJSI_NS5_IJNST_ISF_SB_EENST_INSA_ILi16EEESB_EEEEEfSJ_fSJ_NS1F_6fusion15FusionCallbacksIS1J_NS1O_17LinearCombinationIffffLNS_15FloatRoundStyleE2EEESI_S1N_JEEENS4_5SM1004TMEM4LOAD26SM100_TMEM_LOAD_32dp32b16xES1D_NS12_INS13_ILi2ELi4ELi3EEES16_NST_INS5_IJS17_S1L_EEENS5_IJS1L_SB_EEEEEEENS4_39AutoVectorizingCopyWithAssumedAlignmentILi128EEENS4_14SM90_TMA_STOREES22_S24_S24_EEEvvEEEEvNT_6ParamsE)
        /*0044*/ 	.word	0x00000000
.L_29:


//--------------------- .nv.compat                --------------------------
	.section	.nv.compat,"",@"SHT_CUDA_COMPAT_INFO"
	.align	4
        /*0000*/ 	.byte	0x02, 0x09, 0x01, 0x00, 0x02, 0x02, 0x02, 0x00, 0x02, 0x05, 0x05, 0x00, 0x03, 0x07, 0x01, 0x01
        /*0010*/ 	.byte	0x02, 0x03, 0x01, 0x00, 0x02, 0x06, 0x01, 0x00, 0x04, 0x0b, 0x08, 0x00, 0x09, 0x00, 0x00, 0x00
        /*0020*/ 	.byte	0x00, 0x00, 0x00, 0x00


//--------------------- .nv.info._ZN7cutlass13device_kernelINS_4gemm6kernel13GemmUniversalIN4cute5tupleIJiiiiEEENS1_10collective13CollectiveMmaINS1_35MainloopSm100TmaUmmaWarpSpecializedILi8ELi2ELi4ENS5_IJNS4_1CILi1EEENSA_ILi2EEESB_EEEEENS5_IJNSA_ILi128EEENSA_ILi64EEENSA_ILi32EEEEEEfNS5_IJlSB_lEEEfSJ_NS4_8TiledMMAINS4_8MMA_AtomIJNS4_17SM100_MMA_TF32_SSINS_10tfloat32_tESN_fLi128ELi64ELNS4_4UMMA5MajorE0ELSP_0ELNSO_7ScaleInE0ELSQ_0EEEEEENS4_6LayoutINS5_IJSB_SB_SB_EEENS5_IJNSA_ILi0EEESV_SV_EEEEENS5_IJNS4_10UnderscoreESY_SY_EEEEENS4_23SM90_TMA_LOAD_MULTICASTENS4_14ComposedLayoutINS4_7SwizzleILi3ELi4ELi3EEENS4_18smem_ptr_flag_bitsILi32EEENST_INS5_IJNSA_ILi8EEESH_EEENS5_IJSH_SB_EEEEEEEvNS4_8identityENS4_13SM90_TMA_LOADES1B_vS1C_EENS_8epilogue10collective18CollectiveEpilogueINS1F_23Sm100TmaWarpSpecializedILi4ELi2ELi16ELb1ELb0EEEJSI_NS5_IJNST_ISF_SB_EENST_INSA_ILi16EEESB_EEEEEfSJ_fSJ_NS1F_6fusion15FusionCallbacksIS1J_NS1O_17LinearCombinationIffffLNS_15FloatRoundStyleE2EEESI_S1N_JEEENS4_5SM1004TMEM4LOAD26SM100_TMEM_LOAD_32dp32b16xES1D_NS12_INS13_ILi2ELi4ELi3EEES16_NST_INS5_IJS17_S1L_EEENS5_IJS1L_SB_EEEEEEENS4_39AutoVectorizingCopyWithAssumedAlignmentILi128EEENS4_14SM90_TMA_STOREES22_S24_S24_EEEvvEEEEvNT_6ParamsE --------------------------
	.section	.nv.info._ZN7cutlass13device_kernelINS_4gemm6kernel13GemmUniversalIN4cute5tupleIJiiiiEEENS1_10collective13CollectiveMmaINS1_35MainloopSm100TmaUmmaWarpSpecializedILi8ELi2ELi4ENS5_IJNS4_1CILi1EEENSA_ILi2EEESB_EEEEENS5_IJNSA_ILi128EEENSA_ILi64EEENSA_ILi32EEEEEEfNS5_IJlSB_lEEEfSJ_NS4_8TiledMMAINS4_8MMA_AtomIJNS4_17SM100_MMA_TF32_SSINS_10tfloat32_tESN_fLi128ELi64ELNS4_4UMMA5MajorE0ELSP_0ELNSO_7ScaleInE0ELSQ_0EEEEEENS4_6LayoutINS5_IJSB_SB_SB_EEENS5_IJNSA_ILi0EEESV_SV_EEEEENS5_IJNS4_10UnderscoreESY_SY_EEEEENS4_23SM90_TMA_LOAD_MULTICASTENS4_14ComposedLayoutINS4_7SwizzleILi3ELi4ELi3EEENS4_18smem_ptr_flag_bitsILi32EEENST_INS5_IJNSA_ILi8EEESH_EEENS5_IJSH_SB_EEEEEEEvNS4_8identityENS4_13SM90_TMA_LOADES1B_vS1C_EENS_8epilogue10collective18CollectiveEpilogueINS1F_23Sm100TmaWarpSpecializedILi4ELi2ELi16ELb1ELb0EEEJSI_NS5_IJNST_ISF_SB_EENST_INSA_ILi16EEESB_EEEEEfSJ_fSJ_NS1F_6fusion15FusionCallbacksIS1J_NS1O_17LinearCombinationIffffLNS_15FloatRoundStyleE2EEESI_S1N_JEEENS4_5SM1004TMEM4LOAD26SM100_TMEM_LOAD_32dp32b16xES1D_NS12_INS13_ILi2ELi4ELi3EEES16_NST_INS5_IJS17_S1L_EEENS5_IJS1L_SB_EEEEEEENS4_39AutoVectorizingCopyWithAssumedAlignmentILi128EEENS4_14SM90_TMA_STOREES22_S24_S24_EEEvvEEEEvNT_6ParamsE,"",@"SHT_CUDA_INFO"
	.sectionflags	@""
	.align	4


	//----- nvinfo : EIATTR_CUDA_API_VERSION
	.align		4
        /*0000*/ 	.byte	0x04, 0x37
        /*0002*/ 	.short	(.L_31 - .L_30)
.L_30:
        /*0004*/ 	.word	0x00000082


	//----- nvinfo : EIATTR_KPARAM_INFO
	.align		4
.L_31:
        /*0008*/ 	.byte	0x04, 0x17
        /*000a*/ 	.short	(.L_33 - .L_32)
.L_32:
        /*000c*/ 	.word	0x00000000
        /*0010*/ 	.short	0x0000
        /*0012*/ 	.short	0x0000
        /*0014*/ 	.byte	0x00, 0xf0, 0x01, 0x20


	//----- nvinfo : EIATTR_AT_ENTRY_FRAGMENTS
	.align		4
.L_33:
        /*0018*/ 	.byte	0x04, 0x4f
        /*001a*/ 	.short	(.L_35 - .L_34)


	//   ....[0]....
.L_34:
        /*001c*/ 	.word	0x00000006


	//----- nvinfo : EIATTR_RESERVED_SMEM_USED
	.align		4
.L_35:
        /*0020*/ 	.byte	0x01, 0x41
	.zero		2


	//----- nvinfo : EIATTR_SPARSE_MMA_MASK
	.align		4
        /*0024*/ 	.byte	0x03, 0x50
        /*0026*/ 	.short	0x0000


	//----- nvinfo : EIATTR_TCGEN05_1CTA_USED
	.align		4
        /*0028*/ 	.byte	0x01, 0x51
	.zero		2


	//----- nvinfo : EIATTR_MAXREG_COUNT
	.align		4
        /*002c*/ 	.byte	0x03, 0x1b
        /*002e*/ 	.short	0x00ff


	//----- nvinfo : EIATTR_NUM_BARRIERS
	.align		4
        /*0030*/ 	.byte	0x02, 0x4c
        /*0032*/ 	.byte	0x07
	.zero		1


	//----- nvinfo : EIATTR_EXTERNS
	.align		4
        /*0034*/ 	.byte	0x04, 0x0f
        /*0036*/ 	.short	(.L_37 - .L_36)


	//   ....[0]....
	.align		4
.L_36:
        /*0038*/ 	.word	index@(__assertfail)


	//----- nvinfo : EIATTR_MERCURY_ISA_VERSION
	.align		4
.L_37:
        /*003c*/ 	.byte	0x03, 0x5f
        /*003e*/ 	.short	0x0101


	//----- nvinfo : EIATTR_INT_WARP_WIDE_INSTR_OFFSETS
	.align		4
        /*0040*/ 	.byte	0x04, 0x31
        /*0042*/ 	.short	(.L_39 - .L_38)


	//   ....[0]....
.L_38:
        /*0044*/ 	.word	0x00003fd0


	//   ....[1]....
        /*0048*/ 	.word	0x00004000


	//   ....[2]....
        /*004c*/ 	.word	0x00004020


	//   ....[3]....
        /*0050*/ 	.word	0x00004ba0


	//   ....[4]....
        /*0054*/ 	.word	0x00004c10


	//   ....[5]....
        /*0058*/ 	.word	0x00004ce0


	//   ....[6]....
        /*005c*/ 	.word	0x00004d60


	//   ....[7]....
        /*0060*/ 	.word	0x00004e50


	//   ....[8]....
        /*0064*/ 	.word	0x00004ed0


	//   ....[9]....
        /*0068*/ 	.word	0x00004fb0


	//   ....[10]....
        /*006c*/ 	.word	0x00005060


	//----- nvinfo : EIATTR_COOP_GROUP_MASK_REGIDS
	.align		4
.L_39:
        /*0070*/ 	.byte	0x04, 0x29
        /*0072*/ 	.short	(.L_41 - .L_40)


	//   ....[0]....
.L_40:
        /*0074*/ 	.word	0xffffffff


	//   ....[1]....
        /*0078*/ 	.word	0xffffffff


	//   ....[2]....
        /*007c*/ 	.word	0xffffffff


	//   ....[3]....
        /*0080*/ 	.word	0xffffffff


	//   ....[4]....
        /*0084*/ 	.word	0xffffffff


	//   ....[5]....
        /*0088*/ 	.word	0xffffffff


	//   ....[6]....
        /*008c*/ 	.word	0xffffffff


	//   ....[7]....
        /*0090*/ 	.word	0xffffffff


	//   ....[8]....
        /*0094*/ 	.word	0xffffffff


	//   ....[9]....
        /*0098*/ 	.word	0xffffffff


	//   ....[10]....
        /*009c*/ 	.word	0xffffffff


	//   ....[11]....
        /*00a0*/ 	.word	0xffffffff


	//   ....[12]....
        /*00a4*/ 	.word	0xffffffff


	//   ....[13]....
        /*00a8*/ 	.word	0xffffffff


	//----- nvinfo : EIATTR_COOP_GROUP_INSTR_OFFSETS
	.align		4
.L_41:
        /*00ac*/ 	.byte	0x04, 0x28
        /*00ae*/ 	.short	(.L_43 - .L_42)


	//   ....[0]....
.L_42:
        /*00b0*/ 	.word	0x00000080


	//   ....[1]....
        /*00b4*/ 	.word	0x000004f0


	//   ....[2]....
        /*00b8*/ 	.word	0x00000750


	//   ....[3]....
        /*00bc*/ 	.word	0x000008f0


	//   ....[4]....
        /*00c0*/ 	.word	0x000009f0


	//   ....[5]....
        /*00c4*/ 	.word	0x00000b60


	//   ....[6]....
        /*00c8*/ 	.word	0x00000d00


	//   ....[7]....
        /*00cc*/ 	.word	0x00000eb0


	//   ....[8]....
        /*00d0*/ 	.word	0x000020f0


	//   ....[9]....
        /*00d4*/ 	.word	0x00003220


	//   ....[10]....
        /*00d8*/ 	.word	0x00003430


	//   ....[11]....
        /*00dc*/ 	.word	0x00003460


	//   ....[12]....
        /*00e0*/ 	.word	0x00003eb0


	//   ....[13]....
        /*00e4*/ 	.word	0x000040e0


	//----- nvinfo : EIATTR_VRC_CTA_INIT_COUNT
	.align		4
.L_43:
        /*00e8*/ 	.byte	0x02, 0x4a
        /*00ea*/ 	.byte	0x80
	.zero		1


	//----- nvinfo : EIATTR_SYSCALL_OFFSETS
	.align		4
        /*00ec*/ 	.byte	0x04, 0x46
        /*00ee*/ 	.short	(.L_45 - .L_44)


	//   ....[0]....
.L_44:
        /*00f0*/ 	.word	0x00005cb0


	//   ....[1]....
        /*00f4*/ 	.word	0x00005da0


	//   ....[2]....
        /*00f8*/ 	.word	0x00006540


	//   ....[3]....
        /*00fc*/ 	.word	0x00006cc0


	//   ....[4]....
        /*0100*/ 	.word	0x00007420


	//   ....[5]....
        /*0104*/ 	.word	0x00007b70


	//----- nvinfo : EIATTR_MBARRIER_INSTR_OFFSETS
	.align		4
.L_45:
        /*0108*/ 	.byte	0x04, 0x39
        /*010a*/ 	.short	(.L_47 - .L_46)


	//   ....[0]....
.L_46:
        /*010c*/ 	.word	0x00000630
        /*0110*/ 	.word	0x000000ff
        /*0114*/ 	.word	0x00000000
        /*0118*/ 	.short	0x0100
        /*011a*/ 	.byte	0x04
	.zero		1


	//   ....[1]....
        /*011c*/ 	.word	0x00000640
        /*0120*/ 	.word	0x000000ff
        /*0124*/ 	.word	0x00000040
        /*0128*/ 	.short	0x0100
        /*012a*/ 	.byte	0x04
	.zero		1


	//   ....[2]....
        /*012c*/ 	.word	0x00000650
        /*0130*/ 	.word	0x000000ff
        /*0134*/ 	.word	0x00000008
        /*0138*/ 	.short	0x0100
        /*013a*/ 	.byte	0x04
	.zero		1


	//   ....[3]....
        /*013c*/ 	.word	0x00000660
        /*0140*/ 	.word	0x000000ff
        /*0144*/ 	.word	0x00000048
        /*0148*/ 	.short	0x0100
        /*014a*/ 	.byte	0x04
	.zero		1


	//   ....[4]....
        /*014c*/ 	.word	0x00000670
        /*0150*/ 	.word	0x000000ff
        /*0154*/ 	.word	0x00000010
        /*0158*/ 	.short	0x0100
        /*015a*/ 	.byte	0x04
	.zero		1


	//   ....[5]....
        /*015c*/ 	.word	0x00000680
        /*0160*/ 	.word	0x000000ff
        /*0164*/ 	.word	0x00000050
        /*0168*/ 	.short	0x0100
        /*016a*/ 	.byte	0x04
	.zero		1


	//   ....[6]....
        /*016c*/ 	.word	0x00000690
        /*0170*/ 	.word	0x000000ff
        /*0174*/ 	.word	0x00000018
        /*0178*/ 	.short	0x0100
        /*017a*/ 	.byte	0x04
	.zero		1


	//   ....[7]....
        /*017c*/ 	.word	0x000006a0
        /*0180*/ 	.word	0x000000ff
        /*0184*/ 	.word	0x00000058
        /*0188*/ 	.short	0x0100
        /*018a*/ 	.byte	0x04
	.zero		1


	//   ....[8]....
        /*018c*/ 	.word	0x000006b0
        /*0190*/ 	.word	0x000000ff
        /*0194*/ 	.word	0x00000020
        /*0198*/ 	.short	0x0100
        /*019a*/ 	.byte	0x04
	.zero		1


	//   ....[9]....
        /*019c*/ 	.word	0x000006c0
        /*01a0*/ 	.word	0x000000ff
        /*01a4*/ 	.word	0x00000060
        /*01a8*/ 	.short	0x0100
        /*01aa*/ 	.byte	0x04
	.zero		1


	//   ....[10]....
        /*01ac*/ 	.word	0x000006d0
        /*01b0*/ 	.word	0x000000ff
        /*01b4*/ 	.word	0x00000028
        /*01b8*/ 	.short	0x0100
        /*01ba*/ 	.byte	0x04
	.zero		1


	//   ....[11]....
        /*01bc*/ 	.word	0x000006e0
        /*01c0*/ 	.word	0x000000ff
        /*01c4*/ 	.word	0x00000068
        /*01c8*/ 	.short	0x0100
        /*01ca*/ 	.byte	0x04
	.zero		1


	//   ....[12]....
        /*01cc*/ 	.word	0x000006f0
        /*01d0*/ 	.word	0x000000ff
        /*01d4*/ 	.word	0x00000030
        /*01d8*/ 	.short	0x0100
        /*01da*/ 	.byte	0x04
	.zero		1


	//   ....[13]....
        /*01dc*/ 	.word	0x00000700
        /*01e0*/ 	.word	0x000000ff
        /*01e4*/ 	.word	0x00000070
        /*01e8*/ 	.short	0x0100
        /*01ea*/ 	.byte	0x04
	.zero		1


	//   ....[14]....
        /*01ec*/ 	.word	0x00000710
        /*01f0*/ 	.word	0x000000ff
        /*01f4*/ 	.word	0x00000038
        /*01f8*/ 	.short	0x0100
        /*01fa*/ 	.byte	0x04
	.zero		1


	//   ....[15]....
        /*01fc*/ 	.word	0x00000720
        /*0200*/ 	.word	0x000000ff
        /*0204*/ 	.word	0x00000078
        /*0208*/ 	.short	0x0100
        /*020a*/ 	.byte	0x04
	.zero		1


	//   ....[16]....
        /*020c*/ 	.word	0x00000860
        /*0210*/ 	.word	0x000000ff
        /*0214*/ 	.word	0x00000080
        /*0218*/ 	.short	0x0100
        /*021a*/ 	.byte	0x04
	.zero		1


	//   ....[17]....
        /*021c*/ 	.word	0x00000870
        /*0220*/ 	.word	0x000000ff
        /*0224*/ 	.word	0x000000a0
        /*0228*/ 	.short	0x0100
        /*022a*/ 	.byte	0x04
	.zero		1


	//   ....[18]....
        /*022c*/ 	.word	0x00000880
        /*0230*/ 	.word	0x000000ff
        /*0234*/ 	.word	0x00000088
        /*0238*/ 	.short	0x0100
        /*023a*/ 	.byte	0x04
	.zero		1


	//   ....[19]....
        /*023c*/ 	.word	0x00000890
        /*0240*/ 	.word	0x000000ff
        /*0244*/ 	.word	0x000000a8
        /*0248*/ 	.short	0x0100
        /*024a*/ 	.byte	0x04
	.zero		1


	//   ....[20]....
        /*024c*/ 	.word	0x000008a0
        /*0250*/ 	.word	0x000000ff
        /*0254*/ 	.word	0x00000090
        /*0258*/ 	.short	0x0100
        /*025a*/ 	.byte	0x04
	.zero		1


	//   ....[21]....
        /*025c*/ 	.word	0x000008b0
        /*0260*/ 	.word	0x000000ff
        /*0264*/ 	.word	0x000000b0
        /*0268*/ 	.short	0x0100
        /*026a*/ 	.byte	0x04
	.zero		1


	//   ....[22]....
        /*026c*/ 	.word	0x000008c0
        /*0270*/ 	.word	0x000000ff
        /*0274*/ 	.word	0x00000098
        /*0278*/ 	.short	0x0100
        /*027a*/ 	.byte	0x04
	.zero		1


	//   ....[23]....
        /*027c*/ 	.word	0x000008d0
        /*0280*/ 	.word	0x000000ff
        /*0284*/ 	.word	0x000000b8
        /*0288*/ 	.short	0x0100
        /*028a*/ 	.byte	0x04
	.zero		1


	//   ....[24]....
        /*028c*/ 	.word	0x000009c0
        /*0290*/ 	.word	0x000000ff
        /*0294*/ 	.word	0x000000c0
        /*0298*/ 	.short	0x0100
        /*029a*/ 	.byte	0x06
	.zero		1


	//   ....[25]....
        /*029c*/ 	.word	0x000009d0
        /*02a0*/ 	.word	0x000000ff
        /*02a4*/ 	.word	0x000000c8
        /*02a8*/ 	.short	0x0100
        /*02aa*/ 	.byte	0x06
	.zero		1


	//   ....[26]....
        /*02ac*/ 	.word	0x00000b10
        /*02b0*/ 	.word	0x000000ff
        /*02b4*/ 	.word	0x000000d0
        /*02b8*/ 	.short	0x0100
        /*02ba*/ 	.byte	0x06
	.zero		1


	//   ....[27]....
        /*02bc*/ 	.word	0x00000b20
        /*02c0*/ 	.word	0x000000ff
        /*02c4*/ 	.word	0x000000e0
        /*02c8*/ 	.short	0x0100
        /*02ca*/ 	.byte	0x06
	.zero		1


	//   ....[28]....
        /*02cc*/ 	.word	0x00000b30
        /*02d0*/ 	.word	0x000000ff
        /*02d4*/ 	.word	0x000000d8
        /*02d8*/ 	.short	0x0100
        /*02da*/ 	.byte	0x06
	.zero		1


	//   ....[29]....
        /*02dc*/ 	.word	0x00000b40
        /*02e0*/ 	.word	0x000000ff
        /*02e4*/ 	.word	0x000000e8
        /*02e8*/ 	.short	0x0100
        /*02ea*/ 	.byte	0x06
	.zero		1


	//   ....[30]....
        /*02ec*/ 	.word	0x00000c70
        /*02f0*/ 	.word	0x000000ff
        /*02f4*/ 	.word	0x000000f0
        /*02f8*/ 	.short	0x0100
        /*02fa*/ 	.byte	0x04
	.zero		1


	//   ....[31]....
        /*02fc*/ 	.word	0x00000c80
        /*0300*/ 	.word	0x000000ff
        /*0304*/ 	.word	0x00000110
        /*0308*/ 	.short	0x0100
        /*030a*/ 	.byte	0x04
	.zero		1


	//   ....[32]....
        /*030c*/ 	.word	0x00000c90
        /*0310*/ 	.word	0x000000ff
        /*0314*/ 	.word	0x000000f8
        /*0318*/ 	.short	0x0100
        /*031a*/ 	.byte	0x04
	.zero		1


	//   ....[33]....
        /*031c*/ 	.word	0x00000ca0
        /*0320*/ 	.word	0x000000ff
        /*0324*/ 	.word	0x00000118
        /*0328*/ 	.short	0x0100
        /*032a*/ 	.byte	0x04
	.zero		1


	//   ....[34]....
        /*032c*/ 	.word	0x00000cb0
        /*0330*/ 	.word	0x000000ff
        /*0334*/ 	.word	0x00000100
        /*0338*/ 	.short	0x0100
        /*033a*/ 	.byte	0x04
	.zero		1


	//   ....[35]....
        /*033c*/ 	.word	0x00000cc0
        /*0340*/ 	.word	0x000000ff
        /*0344*/ 	.word	0x00000120
        /*0348*/ 	.short	0x0100
        /*034a*/ 	.byte	0x04
	.zero		1


	//   ....[36]....
        /*034c*/ 	.word	0x00000cd0
        /*0350*/ 	.word	0x000000ff
        /*0354*/ 	.word	0x00000108
        /*0358*/ 	.short	0x0100
        /*035a*/ 	.byte	0x04
	.zero		1


	//   ....[37]....
        /*035c*/ 	.word	0x00000ce0
        /*0360*/ 	.word	0x000000ff
        /*0364*/ 	.word	0x00000128
        /*0368*/ 	.short	0x0100
        /*036a*/ 	.byte	0x04
	.zero		1


	//   ....[38]....
        /*036c*/ 	.word	0x00000dd0
        /*0370*/ 	.word	0x000000ff
        /*0374*/ 	.word	0x00000130
        /*0378*/ 	.short	0x0100
        /*037a*/ 	.byte	0x04
	.zero		1


	//   ....[39]....
        /*037c*/ 	.word	0x00000de0
        /*0380*/ 	.word	0x000000ff
        /*0384*/ 	.word	0x00000140
        /*0388*/ 	.short	0x0100
        /*038a*/ 	.byte	0x04
	.zero		1


	//   ....[40]....
        /*038c*/ 	.word	0x00000df0
        /*0390*/ 	.word	0x000000ff
        /*0394*/ 	.word	0x00000138
        /*0398*/ 	.short	0x0100
        /*039a*/ 	.byte	0x04
	.zero		1


	//   ....[41]....
        /*039c*/ 	.word	0x00000e00
        /*03a0*/ 	.word	0x000000ff
        /*03a4*/ 	.word	0x00000148
        /*03a8*/ 	.short	0x0100
        /*03aa*/ 	.byte	0x04
	.zero		1


	//   ....[42]....
        /*03ac*/ 	.word	0x00001990
        /*03b0*/ 	.word	0x00000000
        /*03b4*/ 	.word	0x00000140
        /*03b8*/ 	.short	0x010a
        /*03ba*/ 	.byte	0xff
	.zero		1


	//   ....[43]....
        /*03bc*/ 	.word	0x000019c0
        /*03c0*/ 	.word	0x00000000
        /*03c4*/ 	.word	0x00000130
        /*03c8*/ 	.short	0x0101
        /*03ca*/ 	.byte	0xff
	.zero		1


	//   ....[44]....
        /*03cc*/ 	.word	0x00001a70
        /*03d0*/ 	.word	0x000000ff
        /*03d4*/ 	.word	0x00000040
        /*03d8*/ 	.short	0x010a
        /*03da*/ 	.byte	0x04
	.zero		1


	//   ....[45]....
        /*03dc*/ 	.word	0x00001af0
        /*03e0*/ 	.word	0x000000ff
        /*03e4*/ 	.word	0x00000040
        /*03e8*/ 	.short	0x010a
        /*03ea*/ 	.byte	0x21
	.zero		1


	//   ....[46]....
        /*03ec*/ 	.word	0x00001c80
        /*03f0*/ 	.word	0x000000ff
        /*03f4*/ 	.word	0x00000040
        /*03f8*/ 	.short	0x010a
        /*03fa*/ 	.byte	0x08
	.zero		1


	//   ....[47]....
        /*03fc*/ 	.word	0x00001db0
        /*0400*/ 	.word	0x000000ff
        /*0404*/ 	.word	0x000000c8
        /*0408*/ 	.short	0x0101
        /*040a*/ 	.byte	0x07
	.zero		1


	//   ....[48]....
        /*040c*/ 	.word	0x00001dd0
        /*0410*/ 	.word	0x000000ff
        /*0414*/ 	.word	0x00000040
        /*0418*/ 	.short	0x010a
        /*041a*/ 	.byte	0x04
	.zero		1


	//   ....[49]....
        /*041c*/ 	.word	0x00001e50
        /*0420*/ 	.word	0x000000ff
        /*0424*/ 	.word	0x00000040
        /*0428*/ 	.short	0x010a
        /*042a*/ 	.byte	0x11
	.zero		1


	//   ....[50]....
        /*042c*/ 	.word	0x00001fe0
        /*0430*/ 	.word	0x000000ff
        /*0434*/ 	.word	0x00000040
        /*0438*/ 	.short	0x010a
        /*043a*/ 	.byte	0x06
	.zero		1


	//   ....[51]....
        /*043c*/ 	.word	0x00002120
        /*0440*/ 	.word	0x00000003
        /*0444*/ 	.word	0x000000d0
        /*0448*/ 	.short	0x010a
        /*044a*/ 	.byte	0xff
	.zero		1


	//   ....[52]....
        /*044c*/ 	.word	0x00002270
        /*0450*/ 	.word	0x00000000
        /*0454*/ 	.word	0x00000000
        /*0458*/ 	.short	0x0101
        /*045a*/ 	.byte	0xff
	.zero		1


	//   ....[53]....
        /*045c*/ 	.word	0x00002830
        /*0460*/ 	.word	0x000000ff
        /*0464*/ 	.word	0x00000000
        /*0468*/ 	.short	0x010a
        /*046a*/ 	.byte	0x04
	.zero		1


	//   ....[54]....
        /*046c*/ 	.word	0x000028c0
        /*0470*/ 	.word	0x000000ff
        /*0474*/ 	.word	0x00000000
        /*0478*/ 	.short	0x010a
        /*047a*/ 	.byte	0x05
	.zero		1


	//   ....[55]....
        /*047c*/ 	.word	0x00002950
        /*0480*/ 	.word	0x000000ff
        /*0484*/ 	.word	0x00000000
        /*0488*/ 	.short	0x010a
        /*048a*/ 	.byte	0x05
	.zero		1


	//   ....[56]....
        /*048c*/ 	.word	0x000029e0
        /*0490*/ 	.word	0x000000ff
        /*0494*/ 	.word	0x00000000
        /*0498*/ 	.short	0x010a
        /*049a*/ 	.byte	0x05
	.zero		1


	//   ....[57]....
        /*049c*/ 	.word	0x00002a70
        /*04a0*/ 	.word	0x000000ff
        /*04a4*/ 	.word	0x00000000
        /*04a8*/ 	.short	0x010a
        /*04aa*/ 	.byte	0x05
	.zero		1


	//   ....[58]....
        /*04ac*/ 	.word	0x00002b00
        /*04b0*/ 	.word	0x000000ff
        /*04b4*/ 	.word	0x00000000
        /*04b8*/ 	.short	0x010a
        /*04ba*/ 	.byte	0x05
	.zero		1


	//   ....[59]....
        /*04bc*/ 	.word	0x00002b90
        /*04c0*/ 	.word	0x000000ff
        /*04c4*/ 	.word	0x00000000
        /*04c8*/ 	.short	0x010a
        /*04ca*/ 	.byte	0x05
	.zero		1


	//   ....[60]....
        /*04cc*/ 	.word	0x00002c30
        /*04d0*/ 	.word	0x00000000
        /*04d4*/ 	.word	0x00000000
        /*04d8*/ 	.short	0x010a
        /*04da*/ 	.byte	0xff
	.zero		1


	//   ....[61]....
        /*04dc*/ 	.word	0x00002d70
        /*04e0*/ 	.word	0x00000002
        /*04e4*/ 	.word	0x00000130
        /*04e8*/ 	.short	0x010a
        /*04ea*/ 	.byte	0xff
	.zero		1


	//   ....[62]....
        /*04ec*/ 	.word	0x00002de0
        /*04f0*/ 	.word	0x00000002
        /*04f4*/ 	.word	0x00000000
        /*04f8*/ 	.short	0x0101
        /*04fa*/ 	.byte	0xff
	.zero		1


	//   ....[63]....
        /*04fc*/ 	.word	0x00002e00
        /*0500*/ 	.word	0x000000ff
        /*0504*/ 	.word	0x000000e0
        /*0508*/ 	.short	0x010a
        /*050a*/ 	.byte	0x04
	.zero		1


	//   ....[64]....
        /*050c*/ 	.word	0x00002f20
        /*0510*/ 	.word	0x00000002
        /*0514*/ 	.word	0x000000d0
        /*0518*/ 	.short	0x010a
        /*051a*/ 	.byte	0xff
	.zero		1


	//   ....[65]....
        /*051c*/ 	.word	0x00003020
        /*0520*/ 	.word	0x00000002
        /*0524*/ 	.word	0x00000000
        /*0528*/ 	.short	0x0101
        /*052a*/ 	.byte	0xff
	.zero		1


	//   ....[66]....
        /*052c*/ 	.word	0x000030b0
        /*0530*/ 	.word	0x000000ff
        /*0534*/ 	.word	0x000000e0
        /*0538*/ 	.short	0x0106
        /*053a*/ 	.byte	0x04
	.zero		1


	//   ....[67]....
        /*053c*/ 	.word	0x000030d0
        /*0540*/ 	.word	0x000000ff
        /*0544*/ 	.word	0x000000e0
        /*0548*/ 	.short	0x010a
        /*054a*/ 	.byte	0x04
	.zero		1


	//   ....[68]....
        /*054c*/ 	.word	0x00003160
        /*0550*/ 	.word	0x000000ff
        /*0554*/ 	.word	0x000000e0
        /*0558*/ 	.short	0x0106
        /*055a*/ 	.byte	0x07
	.zero		1


	//   ....[69]....
        /*055c*/ 	.word	0x000031a0
        /*0560*/ 	.word	0x00000000
        /*0564*/ 	.word	0x000000e0
        /*0568*/ 	.short	0x010a
        /*056a*/ 	.byte	0xff
	.zero		1


	//   ....[70]....
        /*056c*/ 	.word	0x00003700
        /*0570*/ 	.word	0x00000000
        /*0574*/ 	.word	0x000000d0
        /*0578*/ 	.short	0x010a
        /*057a*/ 	.byte	0xff
	.zero		1


	//   ....[71]....
        /*057c*/ 	.word	0x00003810
        /*0580*/ 	.word	0x00000003
        /*0584*/ 	.word	0x00000000
        /*0588*/ 	.short	0x0101
        /*058a*/ 	.byte	0xff
	.zero		1


	//   ....[72]....
        /*058c*/ 	.word	0x00003820
        /*0590*/ 	.word	0x000000ff
        /*0594*/ 	.word	0x00000000
        /*0598*/ 	.short	0x010a
        /*059a*/ 	.byte	0x04
	.zero		1


	//   ....[73]....
        /*059c*/ 	.word	0x00003840
        /*05a0*/ 	.word	0x000000ff
        /*05a4*/ 	.word	0x00000110
        /*05a8*/ 	.short	0x010a
        /*05aa*/ 	.byte	0x1e
	.zero		1


	//   ....[74]....
        /*05ac*/ 	.word	0x00003910
        /*05b0*/ 	.word	0x000000ff
        /*05b4*/ 	.word	0x00000000
        /*05b8*/ 	.short	0x010a
        /*05ba*/ 	.byte	0x05
	.zero		1


	//   ....[75]....
        /*05bc*/ 	.word	0x00003a50
        /*05c0*/ 	.word	0x000000ff
        /*05c4*/ 	.word	0x00000000
        /*05c8*/ 	.short	0x010a
        /*05ca*/ 	.byte	0x04
	.zero		1


	//   ....[76]....
        /*05cc*/ 	.word	0x00003ce0
        /*05d0*/ 	.word	0x000000ff
        /*05d4*/ 	.word	0x00000000
        /*05d8*/ 	.short	0x010a
        /*05da*/ 	.byte	0x04
	.zero		1


	//   ....[77]....
        /*05dc*/ 	.word	0x00003d70
        /*05e0*/ 	.word	0x000000ff
        /*05e4*/ 	.word	0x00000000
        /*05e8*/ 	.short	0x010a
        /*05ea*/ 	.byte	0x05
	.zero		1


	//   ....[78]....
        /*05ec*/ 	.word	0x00003e00
        /*05f0*/ 	.word	0x000000ff
        /*05f4*/ 	.word	0x00000000
        /*05f8*/ 	.short	0x010a
        /*05fa*/ 	.byte	0x05
	.zero		1


	//   ....[79]....
        /*05fc*/ 	.word	0x00003e90
        /*0600*/ 	.word	0x000000ff
        /*0604*/ 	.word	0x00000000
        /*0608*/ 	.short	0x010a
        /*060a*/ 	.byte	0x04
	.zero		1


	//   ....[80]....
        /*060c*/ 	.word	0x000043a0
        /*0610*/ 	.word	0x0000000c
        /*0614*/ 	.word	0x000000d0
        /*0618*/ 	.short	0x010a
        /*061a*/ 	.byte	0xff
	.zero		1


	//   ....[81]....
        /*061c*/ 	.word	0x00004510
        /*0620*/ 	.word	0x00000000
        /*0624*/ 	.word	0x00000000
        /*0628*/ 	.short	0x0101
        /*062a*/ 	.byte	0xff
	.zero		1


	//   ....[82]....
        /*062c*/ 	.word	0x000049a0
        /*0630*/ 	.word	0x000000ff
        /*0634*/ 	.word	0x000000c8
        /*0638*/ 	.short	0x010a
        /*063a*/ 	.byte	0x15
	.zero		1


	//   ....[83]....
        /*063c*/ 	.word	0x00004b20
        /*0640*/ 	.word	0x000000ff
        /*0644*/ 	.word	0x000000a0
        /*0648*/ 	.short	0x010a
        /*064a*/ 	.byte	0x15
	.zero		1


	//   ....[84]....
        /*064c*/ 	.word	0x00004c90
        /*0650*/ 	.word	0x000000ff
        /*0654*/ 	.word	0x00000080
        /*0658*/ 	.short	0x010b
        /*065a*/ 	.byte	0x15
	.zero		1


	//   ....[85]....
        /*065c*/ 	.word	0x00004ca0
        /*0660*/ 	.word	0x000000ff
        /*0664*/ 	.word	0x00000000
        /*0668*/ 	.short	0x0101
        /*066a*/ 	.byte	0x28
	.zero		1


	//   ....[86]....
        /*066c*/ 	.word	0x00004cb0
        /*0670*/ 	.word	0x000000ff
        /*0674*/ 	.word	0x000000a8
        /*0678*/ 	.short	0x010a
        /*067a*/ 	.byte	0x15
	.zero		1


	//   ....[87]....
        /*067c*/ 	.word	0x00004e00
        /*0680*/ 	.word	0x000000ff
        /*0684*/ 	.word	0x00000088
        /*0688*/ 	.short	0x010b
        /*068a*/ 	.byte	0x15
	.zero		1


	//   ....[88]....
        /*068c*/ 	.word	0x00004e10
        /*0690*/ 	.word	0x000000ff
        /*0694*/ 	.word	0x00000000
        /*0698*/ 	.short	0x0101
        /*069a*/ 	.byte	0x27
	.zero		1


	//   ....[89]....
        /*069c*/ 	.word	0x00004e20
        /*06a0*/ 	.word	0x000000ff
        /*06a4*/ 	.word	0x000000b0
        /*06a8*/ 	.short	0x010a
        /*06aa*/ 	.byte	0x15
	.zero		1


	//   ....[90]....
        /*06ac*/ 	.word	0x00004f60
        /*06b0*/ 	.word	0x000000ff
        /*06b4*/ 	.word	0x00000090
        /*06b8*/ 	.short	0x010b
        /*06ba*/ 	.byte	0x15
	.zero		1


	//   ....[91]....
        /*06bc*/ 	.word	0x00004f70
        /*06c0*/ 	.word	0x000000ff
        /*06c4*/ 	.word	0x00000000
        /*06c8*/ 	.short	0x0101
        /*06ca*/ 	.byte	0x26
	.zero		1


	//   ....[92]....
        /*06cc*/ 	.word	0x00004f80
        /*06d0*/ 	.word	0x000000ff
        /*06d4*/ 	.word	0x000000b8
        /*06d8*/ 	.short	0x010a
        /*06da*/ 	.byte	0x15
	.zero		1


	//   ....[93]....
        /*06dc*/ 	.word	0x00005180
        /*06e0*/ 	.word	0x000000ff
        /*06e4*/ 	.word	0x00000098
        /*06e8*/ 	.short	0x010b
        /*06ea*/ 	.byte	0x15
	.zero		1


	//   ....[94]....
        /*06ec*/ 	.word	0x00005190
        /*06f0*/ 	.word	0x000000ff
        /*06f4*/ 	.word	0x00000000
        /*06f8*/ 	.short	0x0101
        /*06fa*/ 	.byte	0x25
	.zero		1


	//   ....[95]....
        /*06fc*/ 	.word	0x000051c0
        /*0700*/ 	.word	0x000000ff
        /*0704*/ 	.word	0x000000a0
        /*0708*/ 	.short	0x010a
        /*070a*/ 	.byte	0x15
	.zero		1


	//   ....[96]....
        /*070c*/ 	.word	0x000051e0
        /*0710*/ 	.word	0x000000ff
        /*0714*/ 	.word	0x000000a8
        /*0718*/ 	.short	0x010a
        /*071a*/ 	.byte	0x15
	.zero		1


	//   ....[97]....
        /*071c*/ 	.word	0x00005200
        /*0720*/ 	.word	0x000000ff
        /*0724*/ 	.word	0x000000b0
        /*0728*/ 	.short	0x010a
        /*072a*/ 	.byte	0x15
	.zero		1


	//   ....[98]....
        /*072c*/ 	.word	0x00005240
        /*0730*/ 	.word	0x00000000
        /*0734*/ 	.word	0x000000b8
        /*0738*/ 	.short	0x010a
        /*073a*/ 	.byte	0xff
	.zero		1


	//   ....[99]....
        /*073c*/ 	.word	0x00005540
        /*0740*/ 	.word	0x00000003
        /*0744*/ 	.word	0x000000d0
        /*0748*/ 	.short	0x010a
        /*074a*/ 	.byte	0xff
	.zero		1


	//   ....[100]....
        /*074c*/ 	.word	0x000056c0
        /*0750*/ 	.word	0x00000000
        /*0754*/ 	.word	0x00000000
        /*0758*/ 	.short	0x0101
        /*075a*/ 	.byte	0xff
	.zero		1


	//   ....[101]....
        /*075c*/ 	.word	0x00006200
        /*0760*/ 	.word	0x000000ff
        /*0764*/ 	.word	0x00000080
        /*0768*/ 	.short	0x010a
        /*076a*/ 	.byte	0x2d
	.zero		1


	//   ....[102]....
        /*076c*/ 	.word	0x00006240
        /*0770*/ 	.word	0x00000045
        /*0774*/ 	.word	0x000000f0
        /*0778*/ 	.short	0x010a
        /*077a*/ 	.byte	0xff
	.zero		1


	//   ....[103]....
        /*077c*/ 	.word	0x00006330
        /*0780*/ 	.word	0x000000ff
        /*0784*/ 	.word	0x00000080
        /*0788*/ 	.short	0x010a
        /*078a*/ 	.byte	0x2d
	.zero		1


	//   ....[104]....
        /*078c*/ 	.word	0x00006420
        /*0790*/ 	.word	0x00000045
        /*0794*/ 	.word	0x000000f0
        /*0798*/ 	.short	0x010a
        /*079a*/ 	.byte	0xff
	.zero		1


	//   ....[105]....
        /*079c*/ 	.word	0x000069f0
        /*07a0*/ 	.word	0x00000000
        /*07a4*/ 	.word	0x00000000
        /*07a8*/ 	.short	0x0101
        /*07aa*/ 	.byte	0xff
	.zero		1


	//   ....[106]....
        /*07ac*/ 	.word	0x00006a00
        /*07b0*/ 	.word	0x00000002
        /*07b4*/ 	.word	0x00000080
        /*07b8*/ 	.short	0x010a
        /*07ba*/ 	.byte	0xff
	.zero		1


	//   ....[107]....
        /*07bc*/ 	.word	0x00006ae0
        /*07c0*/ 	.word	0x00000002
        /*07c4*/ 	.word	0x00000080
        /*07c8*/ 	.short	0x010a
        /*07ca*/ 	.byte	0xff
	.zero		1


	//   ....[108]....
        /*07cc*/ 	.word	0x00007150
        /*07d0*/ 	.word	0x00000014
        /*07d4*/ 	.word	0x00000000
        /*07d8*/ 	.short	0x0101
        /*07da*/ 	.byte	0xff
	.zero		1


	//   ....[109]....
        /*07dc*/ 	.word	0x00007170
        /*07e0*/ 	.word	0x00000006
        /*07e4*/ 	.word	0x00000080
        /*07e8*/ 	.short	0x010a
        /*07ea*/ 	.byte	0xff
	.zero		1


	//   ....[110]....
        /*07ec*/ 	.word	0x00007240
        /*07f0*/ 	.word	0x00000006
        /*07f4*/ 	.word	0x00000080
        /*07f8*/ 	.short	0x010a
        /*07fa*/ 	.byte	0xff
	.zero		1


	//   ....[111]....
        /*07fc*/ 	.word	0x000078a0
        /*0800*/ 	.word	0x00000014
        /*0804*/ 	.word	0x00000000
        /*0808*/ 	.short	0x0101
        /*080a*/ 	.byte	0xff
	.zero		1


	//   ....[112]....
        /*080c*/ 	.word	0x000078c0
        /*0810*/ 	.word	0x00000000
        /*0814*/ 	.word	0x00000080
        /*0818*/ 	.short	0x010a
        /*081a*/ 	.byte	0xff
	.zero		1


	//   ....[113]....
        /*081c*/ 	.word	0x00007990
        /*0820*/ 	.word	0x00000000
        /*0824*/ 	.word	0x00000080
        /*0828*/ 	.short	0x010a
        /*082a*/ 	.byte	0xff
	.zero		1


	//   ....[114]....
        /*082c*/ 	.word	0x00007d70
        /*0830*/ 	.word	0x000000ff
        /*0834*/ 	.word	0x00000000
        /*0838*/ 	.short	0x0101
        /*083a*/ 	.byte	0x04
	.zero		1


	//   ....[115]....
        /*083c*/ 	.word	0x00008070
        /*0840*/ 	.word	0x00000000
        /*0844*/ 	.word	0x00000000
        /*0848*/ 	.short	0x0101
        /*084a*/ 	.byte	0xff
	.zero		1


	//   ....[116]....
        /*084c*/ 	.word	0x00008320
        /*0850*/ 	.word	0x000000ff
        /*0854*/ 	.word	0x00000000
        /*0858*/ 	.short	0x0101
        /*085a*/ 	.byte	0x04
	.zero		1


	//   ....[117]....
        /*085c*/ 	.word	0x00008340
        /*0860*/ 	.word	0x00000000
        /*0864*/ 	.word	0x00000140
        /*0868*/ 	.short	0x010a
        /*086a*/ 	.byte	0xff
	.zero		1


	//   ....[118]....
        /*086c*/ 	.word	0x000083a0
        /*0870*/ 	.word	0x00000000
        /*0874*/ 	.word	0x00000040
        /*0878*/ 	.short	0x010a
        /*087a*/ 	.byte	0xff
	.zero		1


	//   ....[119]....
        /*087c*/ 	.word	0x00008400
        /*0880*/ 	.word	0x00000000
        /*0884*/ 	.word	0x00000040
        /*0888*/ 	.short	0x010a
        /*088a*/ 	.byte	0xff
	.zero		1


	//   ....[120]....
        /*088c*/ 	.word	0x00008450
        /*0890*/ 	.word	0x00000003
        /*0894*/ 	.word	0x000000d0
        /*0898*/ 	.short	0x010a
        /*089a*/ 	.byte	0xff
	.zero		1


	//   ....[121]....
        /*089c*/ 	.word	0x000084b0
        /*08a0*/ 	.word	0x00000000
        /*08a4*/ 	.word	0x00000000
        /*08a8*/ 	.short	0x010a
        /*08aa*/ 	.byte	0xff
	.zero		1


	//   ....[122]....
        /*08ac*/ 	.word	0x00008510
        /*08b0*/ 	.word	0x00000000
        /*08b4*/ 	.word	0x00000000
        /*08b8*/ 	.short	0x010a
        /*08ba*/ 	.byte	0xff
	.zero		1


	//   ....[123]....
        /*08bc*/ 	.word	0x00008570
        /*08c0*/ 	.word	0x00000000
        /*08c4*/ 	.word	0x00000000
        /*08c8*/ 	.short	0x010a
        /*08ca*/ 	.byte	0xff
	.zero		1


	//   ....[124]....
        /*08cc*/ 	.word	0x000085d0
        /*08d0*/ 	.word	0x00000000
        /*08d4*/ 	.word	0x00000000
        /*08d8*/ 	.short	0x010a
        /*08da*/ 	.byte	0xff
	.zero		1


	//   ....[125]....
        /*08dc*/ 	.word	0x00008630
        /*08e0*/ 	.word	0x00000000
        /*08e4*/ 	.word	0x00000000
        /*08e8*/ 	.short	0x010a
        /*08ea*/ 	.byte	0xff
	.zero		1


	//   ....[126]....
        /*08ec*/ 	.word	0x00008690
        /*08f0*/ 	.word	0x00000000
        /*08f4*/ 	.word	0x00000000
        /*08f8*/ 	.short	0x010a
        /*08fa*/ 	.byte	0xff
	.zero		1


	//   ....[127]....
        /*08fc*/ 	.word	0x000086f0
        /*0900*/ 	.word	0x00000000
        /*0904*/ 	.word	0x00000000
        /*0908*/ 	.short	0x010a
        /*090a*/ 	.byte	0xff
	.zero		1


	//   ....[128]....
        /*090c*/ 	.word	0x00008740
        /*0910*/ 	.word	0x00000002
        /*0914*/ 	.word	0x00000130
        /*0918*/ 	.short	0x010a
        /*091a*/ 	.byte	0xff
	.zero		1


	//   ....[129]....
        /*091c*/ 	.word	0x000087a0
        /*0920*/ 	.word	0x00000002
        /*0924*/ 	.word	0x000000e0
        /*0928*/ 	.short	0x010a
        /*092a*/ 	.byte	0xff
	.zero		1


	//   ....[130]....
        /*092c*/ 	.word	0x000087f0
        /*0930*/ 	.word	0x00000002
        /*0934*/ 	.word	0x000000d0
        /*0938*/ 	.short	0x010a
        /*093a*/ 	.byte	0xff
	.zero		1


	//   ....[131]....
        /*093c*/ 	.word	0x00008850
        /*0940*/ 	.word	0x00000000
        /*0944*/ 	.word	0x000000e0
        /*0948*/ 	.short	0x010a
        /*094a*/ 	.byte	0xff
	.zero		1


	//   ....[132]....
        /*094c*/ 	.word	0x000088a0
        /*0950*/ 	.word	0x00000000
        /*0954*/ 	.word	0x000000d0
        /*0958*/ 	.short	0x010a
        /*095a*/ 	.byte	0xff
	.zero		1


	//   ....[133]....
        /*095c*/ 	.word	0x00008900
        /*0960*/ 	.word	0x00000002
        /*0964*/ 	.word	0x00000110
        /*0968*/ 	.short	0x010a
        /*096a*/ 	.byte	0xff
	.zero		1


	//   ....[134]....
        /*096c*/ 	.word	0x00008960
        /*0970*/ 	.word	0x00000000
        /*0974*/ 	.word	0x00000000
        /*0978*/ 	.short	0x010a
        /*097a*/ 	.byte	0xff
	.zero		1


	//   ....[135]....
        /*097c*/ 	.word	0x000089c0
        /*0980*/ 	.word	0x00000000
        /*0984*/ 	.word	0x00000000
        /*0988*/ 	.short	0x010a
        /*098a*/ 	.byte	0xff
	.zero		1


	//   ....[136]....
        /*098c*/ 	.word	0x00008a20
        /*0990*/ 	.word	0x00000000
        /*0994*/ 	.word	0x00000000
        /*0998*/ 	.short	0x010a
        /*099a*/ 	.byte	0xff
	.zero		1


	//   ....[137]....
        /*099c*/ 	.word	0x00008a80
        /*09a0*/ 	.word	0x00000000
        /*09a4*/ 	.word	0x00000000
        /*09a8*/ 	.short	0x010a
        /*09aa*/ 	.byte	0xff
	.zero		1


	//   ....[138]....
        /*09ac*/ 	.word	0x00008ae0
        /*09b0*/ 	.word	0x00000000
        /*09b4*/ 	.word	0x00000000
        /*09b8*/ 	.short	0x010a
        /*09ba*/ 	.byte	0xff
	.zero		1


	//   ....[139]....
        /*09bc*/ 	.word	0x00008b30
        /*09c0*/ 	.word	0x0000000c
        /*09c4*/ 	.word	0x000000d0
        /*09c8*/ 	.short	0x010a
        /*09ca*/ 	.byte	0xff
	.zero		1


	//   ....[140]....
        /*09cc*/ 	.word	0x00008b90
        /*09d0*/ 	.word	0x00000000
        /*09d4*/ 	.word	0x000000c8
        /*09d8*/ 	.short	0x010a
        /*09da*/ 	.byte	0xff
	.zero		1


	//   ....[141]....
        /*09dc*/ 	.word	0x00008bf0
        /*09e0*/ 	.word	0x00000000
        /*09e4*/ 	.word	0x000000a0
        /*09e8*/ 	.short	0x010a
        /*09ea*/ 	.byte	0xff
	.zero		1


	//   ....[142]....
        /*09ec*/ 	.word	0x00008c50
        /*09f0*/ 	.word	0x00000000
        /*09f4*/ 	.word	0x000000a8
        /*09f8*/ 	.short	0x010a
        /*09fa*/ 	.byte	0xff
	.zero		1


	//   ....[143]....
        /*09fc*/ 	.word	0x00008cb0
        /*0a00*/ 	.word	0x00000000
        /*0a04*/ 	.word	0x000000b0
        /*0a08*/ 	.short	0x010a
        /*0a0a*/ 	.byte	0xff
	.zero		1


	//   ....[144]....
        /*0a0c*/ 	.word	0x00008d10
        /*0a10*/ 	.word	0x00000000
        /*0a14*/ 	.word	0x000000b8
        /*0a18*/ 	.short	0x010a
        /*0a1a*/ 	.byte	0xff
	.zero		1


	//   ....[145]....
        /*0a1c*/ 	.word	0x00008d70
        /*0a20*/ 	.word	0x00000000
        /*0a24*/ 	.word	0x000000a0
        /*0a28*/ 	.short	0x010a
        /*0a2a*/ 	.byte	0xff
	.zero		1


	//   ....[146]....
        /*0a2c*/ 	.word	0x00008dd0
        /*0a30*/ 	.word	0x00000000
        /*0a34*/ 	.word	0x000000a8
        /*0a38*/ 	.short	0x010a
        /*0a3a*/ 	.byte	0xff
	.zero		1


	//   ....[147]....
        /*0a3c*/ 	.word	0x00008e30
        /*0a40*/ 	.word	0x00000000
        /*0a44*/ 	.word	0x000000b0
        /*0a48*/ 	.short	0x010a
        /*0a4a*/ 	.byte	0xff
	.zero		1


	//   ....[148]....
        /*0a4c*/ 	.word	0x00008e80
        /*0a50*/ 	.word	0x00000003
        /*0a54*/ 	.word	0x000000d0
        /*0a58*/ 	.short	0x010a
        /*0a5a*/ 	.byte	0xff
	.zero		1


	//   ....[149]....
        /*0a5c*/ 	.word	0x00008ee0
        /*0a60*/ 	.word	0x00000002
        /*0a64*/ 	.word	0x00000080
        /*0a68*/ 	.short	0x010a
        /*0a6a*/ 	.byte	0xff
	.zero		1


	//   ....[150]....
        /*0a6c*/ 	.word	0x00008f30
        /*0a70*/ 	.word	0x00000045
        /*0a74*/ 	.word	0x000000f0
        /*0a78*/ 	.short	0x010a
        /*0a7a*/ 	.byte	0xff
	.zero		1


	//   ....[151]....
        /*0a7c*/ 	.word	0x00008f80
        /*0a80*/ 	.word	0x00000002
        /*0a84*/ 	.word	0x00000080
        /*0a88*/ 	.short	0x010a
        /*0a8a*/ 	.byte	0xff
	.zero		1


	//   ....[152]....
        /*0a8c*/ 	.word	0x00008fd0
        /*0a90*/ 	.word	0x00000006
        /*0a94*/ 	.word	0x00000080
        /*0a98*/ 	.short	0x010a
        /*0a9a*/ 	.byte	0xff
	.zero		1


	//   ....[153]....
        /*0a9c*/ 	.word	0x00009020
        /*0aa0*/ 	.word	0x00000000
        /*0aa4*/ 	.word	0x00000080
        /*0aa8*/ 	.short	0x010a
        /*0aaa*/ 	.byte	0xff
	.zero		1


	//----- nvinfo : EIATTR_NUM_MBARRIERS
	.align		4
.L_47:
        /*0aac*/ 	.byte	0x03, 0x38
        /*0aae*/ 	.short	0x002a


	//----- nvinfo : EIATTR_EXIT_INSTR_OFFSETS
	.align		4
        /*0ab0*/ 	.byte	0x04, 0x1c
        /*0ab2*/ 	.short	(.L_49 - .L_48)


	//   ....[0]....
.L_48:
        /*0ab4*/ 	.word	0x00002c60


	//   ....[1]....
        /*0ab8*/ 	.word	0x00003170


	//   ....[2]....
        /*0abc*/ 	.word	0x000031d0


	//   ....[3]....
        /*0ac0*/ 	.word	0x000040f0


	//   ....[4]....
        /*0ac4*/ 	.word	0x00005270


	//   ....[5]....
        /*0ac8*/ 	.word	0x000052b0


	//   ....[6]....
        /*0acc*/ 	.word	0x00008200


	//   ....[7]....
        /*0ad0*/ 	.word	0x00008280


	//   ....[8]....
        /*0ad4*/ 	.word	0x000082b0


	//   ....[9]....
        /*0ad8*/ 	.word	0x00008330


	//----- nvinfo : EIATTR_MAX_THREADS
	.align		4
.L_49:
        /*0adc*/ 	.byte	0x04, 0x05
        /*0ade*/ 	.short	(.L_51 - .L_50)
.L_50:
        /*0ae0*/ 	.word	0x00000100
        /*0ae4*/ 	.word	0x00000001
        /*0ae8*/ 	.word	0x00000001


	//----- nvinfo : EIATTR_CRS_STACK_SIZE
	.align		4
.L_51:
        /*0aec*/ 	.byte	0x04, 0x1e
        /*0aee*/ 	.short	(.L_53 - .L_52)
.L_52:
        /*0af0*/ 	.word	0x00000000


	//----- nvinfo : EIATTR_CBANK_PARAM_SIZE
	.align		4
.L_53:
        /*0af4*/ 	.byte	0x03, 0x19
        /*0af6*/ 	.short	0x0800


	//----- nvinfo : EIATTR_PARAM_CBANK
	.align		4
        /*0af8*/ 	.byte	0x04, 0x0a
        /*0afa*/ 	.short	(.L_55 - .L_54)
	.align		4
.L_54:
        /*0afc*/ 	.word	index@(.nv.constant0._ZN7cutlass13device_kernelINS_4gemm6kernel13GemmUniversalIN4cute5tupleIJiiiiEEENS1_10collective13CollectiveMmaINS1_35MainloopSm100TmaUmmaWarpSpecializedILi8ELi2ELi4ENS5_IJNS4_1CILi1EEENSA_ILi2EEESB_EEEEENS5_IJNSA_ILi128EEENSA_ILi64EEENSA_ILi32EEEEEEfNS5_IJlSB_lEEEfSJ_NS4_8TiledMMAINS4_8MMA_AtomIJNS4_17SM100_MMA_TF32_SSINS_10tfloat32_tESN_fLi128ELi64ELNS4_4UMMA5MajorE0ELSP_0ELNSO_7ScaleInE0ELSQ_0EEEEEENS4_6LayoutINS5_IJSB_SB_SB_EEENS5_IJNSA_ILi0EEESV_SV_EEEEENS5_IJNS4_10UnderscoreESY_SY_EEEEENS4_23SM90_TMA_LOAD_MULTICASTENS4_14ComposedLayoutINS4_7SwizzleILi3ELi4ELi3EEENS4_18smem_ptr_flag_bitsILi32EEENST_INS5_IJNSA_ILi8EEESH_EEENS5_IJSH_SB_EEEEEEEvNS4_8identityENS4_13SM90_TMA_LOADES1B_vS1C_EENS_8epilogue10collective18CollectiveEpilogueINS1F_23Sm100TmaWarpSpecializedILi4ELi2ELi16ELb1ELb0EEEJSI_NS5_IJNST_ISF_SB_EENST_INSA_ILi16EEESB_EEEEEfSJ_fSJ_NS1F_6fusion15FusionCallbacksIS1J_NS1O_17LinearCombinationIffffLNS_15FloatRoundStyleE2EEESI_S1N_JEEENS4_5SM1004TMEM4LOAD26SM100_TMEM_LOAD_32dp32b16xES1D_NS12_INS13_ILi2ELi4ELi3EEES16_NST_INS5_IJS17_S1L_EEENS5_IJS1L_SB_EEEEEEENS4_39AutoVectorizingCopyWithAssumedAlignmentILi128EEENS4_14SM90_TMA_STOREES22_S24_S24_EEEvvEEEEvNT_6ParamsE)
        /*0b00*/ 	.short	0x0380
        /*0b02*/ 	.short	0x0800


	//----- nvinfo : EIATTR_SW_WAR
	.align		4
.L_55:
        /*0b04*/ 	.byte	0x04, 0x36
        /*0b06*/ 	.short	(.L_57 - .L_56)
.L_56:
        /*0b08*/ 	.word	0x00000008
.L_57:


//--------------------- .nv.callgraph             --------------------------
	.section	.nv.callgraph,"",@"SHT_CUDA_CALLGRAPH"
	.align	4
	.sectionentsize	8
	.align		4
        /*0000*/ 	.word	0x00000000
	.align		4
        /*0004*/ 	.word	0xffffffff
	.align		4
        /*0008*/ 	.word	index@(_ZN7cutlass13device_kernelINS_4gemm6kernel13GemmUniversalIN4cute5tupleIJiiiiEEENS1_10collective13CollectiveMmaINS1_35MainloopSm100TmaUmmaWarpSpecializedILi8ELi2ELi4ENS5_IJNS4_1CILi1EEENSA_ILi2EEESB_EEEEENS5_IJNSA_ILi128EEENSA_ILi64EEENSA_ILi32EEEEEEfNS5_IJlSB_lEEEfSJ_NS4_8TiledMMAINS4_8MMA_AtomIJNS4_17SM100_MMA_TF32_SSINS_10tfloat32_tESN_fLi128ELi64ELNS4_4UMMA5MajorE0ELSP_0ELNSO_7ScaleInE0ELSQ_0EEEEEENS4_6LayoutINS5_IJSB_SB_SB_EEENS5_IJNSA_ILi0EEESV_SV_EEEEENS5_IJNS4_10UnderscoreESY_SY_EEEEENS4_23SM90_TMA_LOAD_MULTICASTENS4_14ComposedLayoutINS4_7SwizzleILi3ELi4ELi3EEENS4_18smem_ptr_flag_bitsILi32EEENST_INS5_IJNSA_ILi8EEESH_EEENS5_IJSH_SB_EEEEEEEvNS4_8identityENS4_13SM90_TMA_LOADES1B_vS1C_EENS_8epilogue10collective18CollectiveEpilogueINS1F_23Sm100TmaWarpSpecializedILi4ELi2ELi16ELb1ELb0EEEJSI_NS5_IJNST_ISF_SB_EENST_INSA_ILi16EEESB_EEEEEfSJ_fSJ_NS1F_6fusion15FusionCallbacksIS1J_NS1O_17LinearCombinationIffffLNS_15FloatRoundStyleE2EEESI_S1N_JEEENS4_5SM1004TMEM4LOAD26SM100_TMEM_LOAD_32dp32b16xES1D_NS12_INS13_ILi2ELi4ELi3EEES16_NST_INS5_IJS17_S1L_EEENS5_IJS1L_SB_EEEEEEENS4_39AutoVectorizingCopyWithAssumedAlignmentILi128EEENS4_14SM90_TMA_STOREES22_S24_S24_EEEvvEEEEvNT_6ParamsE)
	.align		4
        /*000c*/ 	.word	index@(__assertfail)
	.align		4
        /*0010*/ 	.word	0x00000000
	.align		4
        /*0014*/ 	.word	0xfffffffe
	.align		4
        /*0018*/ 	.word	0x00000000
	.align		4
        /*001c*/ 	.word	0xfffffffd
	.align		4
        /*0020*/ 	.word	0x00000000
	.align		4
        /*0024*/ 	.word	0xfffffffc


//--------------------- .nv.constant4             --------------------------
	.section	.nv.constant4,"a",@progbits
	.align	8
	.align		8
.nv.constant4:
        /*0000*/ 	.dword	__assertfail
	.align		8
        /*0008*/ 	.dword	__unnamed_1
	.align		8
        /*0010*/ 	.dword	__unnamed_2
	.align		8
        /*0018*/ 	.dword	_ZN40_INTERNAL_bfbf19ff_4_k_cu_25f4a3a3_221944cuda3std3__45__cpo5beginE
	.align		8
        /*0020*/ 	.dword	_ZN40_INTERNAL_bfbf19ff_4_k_cu_25f4a3a3_221944cuda3std3__45__cpo3endE
	.align		8
        /*0028*/ 	.dword	_ZN40_INTERNAL_bfbf19ff_4_k_cu_25f4a3a3_221944cuda3std3__45__cpo6cbeginE
	.align		8
        /*0030*/ 	.dword	_ZN40_INTERNAL_bfbf19ff_4_k_cu_25f4a3a3_221944cuda3std3__45__cpo4cendE
	.align		8
        /*0038*/ 	.dword	_ZN40_INTERNAL_bfbf19ff_4_k_cu_25f4a3a3_221944cuda3std3__442_GLOBAL__N__bfbf19ff_4_k_cu_25f4a3a3_221946ignoreE
	.align		8
        /*0040*/ 	.dword	_ZN40_INTERNAL_bfbf19ff_4_k_cu_25f4a3a3_221944cuda3std3__419piecewise_constructE
	.align		8
        /*0048*/ 	.dword	_ZN40_INTERNAL_bfbf19ff_4_k_cu_25f4a3a3_221944cuda3std3__48in_placeE
	.align		8
        /*0050*/ 	.dword	_ZN40_INTERNAL_bfbf19ff_4_k_cu_25f4a3a3_221944cuda3std6ranges3__45__cpo4swapE
	.align		8
        /*0058*/ 	.dword	_ZN40_INTERNAL_bfbf19ff_4_k_cu_25f4a3a3_221944cuda3std6ranges3__45__cpo9iter_moveE
	.align		8
        /*0060*/ 	.dword	_ZN40_INTERNAL_bfbf19ff_4_k_cu_25f4a3a3_221944cute7productE
	.align		8
        /*0068*/ 	.dword	_ZN40_INTERNAL_bfbf19ff_4_k_cu_25f4a3a3_221944cute1_E
	.align		8
        /*0070*/ 	.dword	$str$25
	.align		8
        /*0078*/ 	.dword	$str$26
	.align		8
        /*0080*/ 	.dword	$str$27
	.align		8
        /*0088*/ 	.dword	$str$28


//--------------------- .text._ZN7cutlass13device_kernelINS_4gemm6kernel13GemmUniversalIN4cute5tupleIJiiiiEEENS1_10collective13CollectiveMmaINS1_35MainloopSm100TmaUmmaWarpSpecializedILi8ELi2ELi4ENS5_IJNS4_1CILi1EEENSA_ILi2EEESB_EEEEENS5_IJNSA_ILi128EEENSA_ILi64EEENSA_ILi32EEEEEEfNS5_IJlSB_lEEEfSJ_NS4_8TiledMMAINS4_8MMA_AtomIJNS4_17SM100_MMA_TF32_SSINS_10tfloat32_tESN_fLi128ELi64ELNS4_4UMMA5MajorE0ELSP_0ELNSO_7ScaleInE0ELSQ_0EEEEEENS4_6LayoutINS5_IJSB_SB_SB_EEENS5_IJNSA_ILi0EEESV_SV_EEEEENS5_IJNS4_10UnderscoreESY_SY_EEEEENS4_23SM90_TMA_LOAD_MULTICASTENS4_14ComposedLayoutINS4_7SwizzleILi3ELi4ELi3EEENS4_18smem_ptr_flag_bitsILi32EEENST_INS5_IJNSA_ILi8EEESH_EEENS5_IJSH_SB_EEEEEEEvNS4_8identityENS4_13SM90_TMA_LOADES1B_vS1C_EENS_8epilogue10collective18CollectiveEpilogueINS1F_23Sm100TmaWarpSpecializedILi4ELi2ELi16ELb1ELb0EEEJSI_NS5_IJNST_ISF_SB_EENST_INSA_ILi16EEESB_EEEEEfSJ_fSJ_NS1F_6fusion15FusionCallbacksIS1J_NS1O_17LinearCombinationIffffLNS_15FloatRoundStyleE2EEESI_S1N_JEEENS4_5SM1004TMEM4LOAD26SM100_TMEM_LOAD_32dp32b16xES1D_NS12_INS13_ILi2ELi4ELi3EEES16_NST_INS5_IJS17_S1L_EEENS5_IJS1L_SB_EEEEEEENS4_39AutoVectorizingCopyWithAssumedAlignmentILi128EEENS4_14SM90_TMA_STOREES22_S24_S24_EEEvvEEEEvNT_6ParamsE --------------------------
	.section	.text._ZN7cutlass13device_kernelINS_4gemm6kernel13GemmUniversalIN4cute5tupleIJiiiiEEENS1_10collective13CollectiveMmaINS1_35MainloopSm100TmaUmmaWarpSpecializedILi8ELi2ELi4ENS5_IJNS4_1CILi1EEENSA_ILi2EEESB_EEEEENS5_IJNSA_ILi128EEENSA_ILi64EEENSA_ILi32EEEEEEfNS5_IJlSB_lEEEfSJ_NS4_8TiledMMAINS4_8MMA_AtomIJNS4_17SM100_MMA_TF32_SSINS_10tfloat32_tESN_fLi128ELi64ELNS4_4UMMA5MajorE0ELSP_0ELNSO_7ScaleInE0ELSQ_0EEEEEENS4_6LayoutINS5_IJSB_SB_SB_EEENS5_IJNSA_ILi0EEESV_SV_EEEEENS5_IJNS4_10UnderscoreESY_SY_EEEEENS4_23SM90_TMA_LOAD_MULTICASTENS4_14ComposedLayoutINS4_7SwizzleILi3ELi4ELi3EEENS4_18smem_ptr_flag_bitsILi32EEENST_INS5_IJNSA_ILi8EEESH_EEENS5_IJSH_SB_EEEEEEEvNS4_8identityENS4_13SM90_TMA_LOADES1B_vS1C_EENS_8epilogue10collective18CollectiveEpilogueINS1F_23Sm100TmaWarpSpecializedILi4ELi2ELi16ELb1ELb0EEEJSI_NS5_IJNST_ISF_SB_EENST_INSA_ILi16EEESB_EEEEEfSJ_fSJ_NS1F_6fusion15FusionCallbacksIS1J_NS1O_17LinearCombinationIffffLNS_15FloatRoundStyleE2EEESI_S1N_JEEENS4_5SM1004TMEM4LOAD26SM100_TMEM_LOAD_32dp32b16xES1D_NS12_INS13_ILi2ELi4ELi3EEES16_NST_INS5_IJS17_S1L_EEENS5_IJS1L_SB_EEEEEEENS4_39AutoVectorizingCopyWithAssumedAlignmentILi128EEENS4_14SM90_TMA_STOREES22_S24_S24_EEEvvEEEEvNT_6ParamsE,"ax",@progbits
	.align	128
.text._ZN7cutlass13device_kernelINS_4gemm6kernel13GemmUniversalIN4cute5tupleIJiiiiEEENS1_10collective13CollectiveMmaINS1_35MainloopSm100TmaUmmaWarpSpecializedILi8ELi2ELi4ENS5_IJNS4_1CILi1EEENSA_ILi2EEESB_EEEEENS5_IJNSA_ILi128EEENSA_ILi64EEENSA_ILi32EEEEEEfNS5_IJlSB_lEEEfSJ_NS4_8TiledMMAINS4_8MMA_AtomIJNS4_17SM100_MMA_TF32_SSINS_10tfloat32_tESN_fLi128ELi64ELNS4_4UMMA5MajorE0ELSP_0ELNSO_7ScaleInE0ELSQ_0EEEEEENS4_6LayoutINS5_IJSB_SB_SB_EEENS5_IJNSA_ILi0EEESV_SV_EEEEENS5_IJNS4_10UnderscoreESY_SY_EEEEENS4_23SM90_TMA_LOAD_MULTICASTENS4_14ComposedLayoutINS4_7SwizzleILi3ELi4ELi3EEENS4_18smem_ptr_flag_bitsILi32EEENST_INS5_IJNSA_ILi8EEESH_EEENS5_IJSH_SB_EEEEEEEvNS4_8identityENS4_13SM90_TMA_LOADES1B_vS1C_EENS_8epilogue10collective18CollectiveEpilogueINS1F_23Sm100TmaWarpSpecializedILi4ELi2ELi16ELb1ELb0EEEJSI_NS5_IJNST_ISF_SB_EENST_INSA_ILi16EEESB_EEEEEfSJ_fSJ_NS1F_6fusion15FusionCallbacksIS1J_NS1O_17LinearCombinationIffffLNS_15FloatRoundStyleE2EEESI_S1N_JEEENS4_5SM1004TMEM4LOAD26SM100_TMEM_LOAD_32dp32b16xES1D_NS12_INS13_ILi2ELi4ELi3EEES16_NST_INS5_IJS17_S1L_EEENS5_IJS1L_SB_EEEEEEENS4_39AutoVectorizingCopyWithAssumedAlignmentILi128EEENS4_14SM90_TMA_STOREES22_S24_S24_EEEvvEEEEvNT_6ParamsE:
        .type           _ZN7cutlass13device_kernelINS_4gemm6kernel13GemmUniversalIN4cute5tupleIJiiiiEEENS1_10collective13CollectiveMmaINS1_35MainloopSm100TmaUmmaWarpSpecializedILi8ELi2ELi4ENS5_IJNS4_1CILi1EEENSA_ILi2EEESB_EEEEENS5_IJNSA_ILi128EEENSA_ILi64EEENSA_ILi32EEEEEEfNS5_IJlSB_lEEEfSJ_NS4_8TiledMMAINS4_8MMA_AtomIJNS4_17SM100_MMA_TF32_SSINS_10tfloat32_tESN_fLi128ELi64ELNS4_4UMMA5MajorE0ELSP_0ELNSO_7ScaleInE0ELSQ_0EEEEEENS4_6LayoutINS5_IJSB_SB_SB_EEENS5_IJNSA_ILi0EEESV_SV_EEEEENS5_IJNS4_10UnderscoreESY_SY_EEEEENS4_23SM90_TMA_LOAD_MULTICASTENS4_14ComposedLayoutINS4_7SwizzleILi3ELi4ELi3EEENS4_18smem_ptr_flag_bitsILi32EEENST_INS5_IJNSA_ILi8EEESH_EEENS5_IJSH_SB_EEEEEEEvNS4_8identityENS4_13SM90_TMA_LOADES1B_vS1C_EENS_8epilogue10collective18CollectiveEpilogueINS1F_23Sm100TmaWarpSpecializedILi4ELi2ELi16ELb1ELb0EEEJSI_NS5_IJNST_ISF_SB_EENST_INSA_ILi16EEESB_EEEEEfSJ_fSJ_NS1F_6fusion15FusionCallbacksIS1J_NS1O_17LinearCombinationIffffLNS_15FloatRoundStyleE2EEESI_S1N_JEEENS4_5SM1004TMEM4LOAD26SM100_TMEM_LOAD_32dp32b16xES1D_NS12_INS13_ILi2ELi4ELi3EEES16_NST_INS5_IJS17_S1L_EEENS5_IJS1L_SB_EEEEEEENS4_39AutoVectorizingCopyWithAssumedAlignmentILi128EEENS4_14SM90_TMA_STOREES22_S24_S24_EEEvvEEEEvNT_6ParamsE,@function
        .size           _ZN7cutlass13device_kernelINS_4gemm6kernel13GemmUniversalIN4cute5tupleIJiiiiEEENS1_10collective13CollectiveMmaINS1_35MainloopSm100TmaUmmaWarpSpecializedILi8ELi2ELi4ENS5_IJNS4_1CILi1EEENSA_ILi2EEESB_EEEEENS5_IJNSA_ILi128EEENSA_ILi64EEENSA_ILi32EEEEEEfNS5_IJlSB_lEEEfSJ_NS4_8TiledMMAINS4_8MMA_AtomIJNS4_17SM100_MMA_TF32_SSINS_10tfloat32_tESN_fLi128ELi64ELNS4_4UMMA5MajorE0ELSP_0ELNSO_7ScaleInE0ELSQ_0EEEEEENS4_6LayoutINS5_IJSB_SB_SB_EEENS5_IJNSA_ILi0EEESV_SV_EEEEENS5_IJNS4_10UnderscoreESY_SY_EEEEENS4_23SM90_TMA_LOAD_MULTICASTENS4_14ComposedLayoutINS4_7SwizzleILi3ELi4ELi3EEENS4_18smem_ptr_flag_bitsILi32EEENST_INS5_IJNSA_ILi8EEESH_EEENS5_IJSH_SB_EEEEEEEvNS4_8identityENS4_13SM90_TMA_LOADES1B_vS1C_EENS_8epilogue10collective18CollectiveEpilogueINS1F_23Sm100TmaWarpSpecializedILi4ELi2ELi16ELb1ELb0EEEJSI_NS5_IJNST_ISF_SB_EENST_INSA_ILi16EEESB_EEEEEfSJ_fSJ_NS1F_6fusion15FusionCallbacksIS1J_NS1O_17LinearCombinationIffffLNS_15FloatRoundStyleE2EEESI_S1N_JEEENS4_5SM1004TMEM4LOAD26SM100_TMEM_LOAD_32dp32b16xES1D_NS12_INS13_ILi2ELi4ELi3EEES16_NST_INS5_IJS17_S1L_EEENS5_IJS1L_SB_EEEEEEENS4_39AutoVectorizingCopyWithAssumedAlignmentILi128EEENS4_14SM90_TMA_STOREES22_S24_S24_EEEvvEEEEvNT_6ParamsE,(.L_x_196 - _ZN7cutlass13device_kernelINS_4gemm6kernel13GemmUniversalIN4cute5tupleIJiiiiEEENS1_10collective13CollectiveMmaINS1_35MainloopSm100TmaUmmaWarpSpecializedILi8ELi2ELi4ENS5_IJNS4_1CILi1EEENSA_ILi2EEESB_EEEEENS5_IJNSA_ILi128EEENSA_ILi64EEENSA_ILi32EEEEEEfNS5_IJlSB_lEEEfSJ_NS4_8TiledMMAINS4_8MMA_AtomIJNS4_17SM100_MMA_TF32_SSINS_10tfloat32_tESN_fLi128ELi64ELNS4_4UMMA5MajorE0ELSP_0ELNSO_7ScaleInE0ELSQ_0EEEEEENS4_6LayoutINS5_IJSB_SB_SB_EEENS5_IJNSA_ILi0EEESV_SV_EEEEENS5_IJNS4_10UnderscoreESY_SY_EEEEENS4_23SM90_TMA_LOAD_MULTICASTENS4_14ComposedLayoutINS4_7SwizzleILi3ELi4ELi3EEENS4_18smem_ptr_flag_bitsILi32EEENST_INS5_IJNSA_ILi8EEESH_EEENS5_IJSH_SB_EEEEEEEvNS4_8identityENS4_13SM90_TMA_LOADES1B_vS1C_EENS_8epilogue10collective18CollectiveEpilogueINS1F_23Sm100TmaWarpSpecializedILi4ELi2ELi16ELb1ELb0EEEJSI_NS5_IJNST_ISF_SB_EENST_INSA_ILi16EEESB_EEEEEfSJ_fSJ_NS1F_6fusion15FusionCallbacksIS1J_NS1O_17LinearCombinationIffffLNS_15FloatRoundStyleE2EEESI_S1N_JEEENS4_5SM1004TMEM4LOAD26SM100_TMEM_LOAD_32dp32b16xES1D_NS12_INS13_ILi2ELi4ELi3EEES16_NST_INS5_IJS17_S1L_EEENS5_IJS1L_SB_EEEEEEENS4_39AutoVectorizingCopyWithAssumedAlignmentILi128EEENS4_14SM90_TMA_STOREES22_S24_S24_EEEvvEEEEvNT_6ParamsE)
        .other          _ZN7cutlass13device_kernelINS_4gemm6kernel13GemmUniversalIN4cute5tupleIJiiiiEEENS1_10collective13CollectiveMmaINS1_35MainloopSm100TmaUmmaWarpSpecializedILi8ELi2ELi4ENS5_IJNS4_1CILi1EEENSA_ILi2EEESB_EEEEENS5_IJNSA_ILi128EEENSA_ILi64EEENSA_ILi32EEEEEEfNS5_IJlSB_lEEEfSJ_NS4_8TiledMMAINS4_8MMA_AtomIJNS4_17SM100_MMA_TF32_SSINS_10tfloat32_tESN_fLi128ELi64ELNS4_4UMMA5MajorE0ELSP_0ELNSO_7ScaleInE0ELSQ_0EEEEEENS4_6LayoutINS5_IJSB_SB_SB_EEENS5_IJNSA_ILi0EEESV_SV_EEEEENS5_IJNS4_10UnderscoreESY_SY_EEEEENS4_23SM90_TMA_LOAD_MULTICASTENS4_14ComposedLayoutINS4_7SwizzleILi3ELi4ELi3EEENS4_18smem_ptr_flag_bitsILi32EEENST_INS5_IJNSA_ILi8EEESH_EEENS5_IJSH_SB_EEEEEEEvNS4_8identityENS4_13SM90_TMA_LOADES1B_vS1C_EENS_8epilogue10collective18CollectiveEpilogueINS1F_23Sm100TmaWarpSpecializedILi4ELi2ELi16ELb1ELb0EEEJSI_NS5_IJNST_ISF_SB_EENST_INSA_ILi16EEESB_EEEEEfSJ_fSJ_NS1F_6fusion15FusionCallbacksIS1J_NS1O_17LinearCombinationIffffLNS_15FloatRoundStyleE2EEESI_S1N_JEEENS4_5SM1004TMEM4LOAD26SM100_TMEM_LOAD_32dp32b16xES1D_NS12_INS13_ILi2ELi4ELi3EEES16_NST_INS5_IJS17_S1L_EEENS5_IJS1L_SB_EEEEEEENS4_39AutoVectorizingCopyWithAssumedAlignmentILi128EEENS4_14SM90_TMA_STOREES22_S24_S24_EEEvvEEEEvNT_6ParamsE,@"STO_CUDA_ENTRY STV_DEFAULT"
_ZN7cutlass13device_kernelINS_4gemm6kernel13GemmUniversalIN4cute5tupleIJiiiiEEENS1_10collective13CollectiveMmaINS1_35MainloopSm100TmaUmmaWarpSpecializedILi8ELi2ELi4ENS5_IJNS4_1CILi1EEENSA_ILi2EEESB_EEEEENS5_IJNSA_ILi128EEENSA_ILi64EEENSA_ILi32EEEEEEfNS5_IJlSB_lEEEfSJ_NS4_8TiledMMAINS4_8MMA_AtomIJNS4_17SM100_MMA_TF32_SSINS_10tfloat32_tESN_fLi128ELi64ELNS4_4UMMA5MajorE0ELSP_0ELNSO_7ScaleInE0ELSQ_0EEEEEENS4_6LayoutINS5_IJSB_SB_SB_EEENS5_IJNSA_ILi0EEESV_SV_EEEEENS5_IJNS4_10UnderscoreESY_SY_EEEEENS4_23SM90_TMA_LOAD_MULTICASTENS4_14ComposedLayoutINS4_7SwizzleILi3ELi4ELi3EEENS4_18smem_ptr_flag_bitsILi32EEENST_INS5_IJNSA_ILi8EEESH_EEENS5_IJSH_SB_EEEEEEEvNS4_8identityENS4_13SM90_TMA_LOADES1B_vS1C_EENS_8epilogue10collective18CollectiveEpilogueINS1F_23Sm100TmaWarpSpecializedILi4ELi2ELi16ELb1ELb0EEEJSI_NS5_IJNST_ISF_SB_EENST_INSA_ILi16EEESB_EEEEEfSJ_fSJ_NS1F_6fusion15FusionCallbacksIS1J_NS1O_17LinearCombinationIffffLNS_15FloatRoundStyleE2EEESI_S1N_JEEENS4_5SM1004TMEM4LOAD26SM100_TMEM_LOAD_32dp32b16xES1D_NS12_INS13_ILi2ELi4ELi3EEES16_NST_INS5_IJS17_S1L_EEENS5_IJS1L_SB_EEEEEEENS4_39AutoVectorizingCopyWithAssumedAlignmentILi128EEENS4_14SM90_TMA_STOREES22_S24_S24_EEEvvEEEEvNT_6ParamsE:
[----:B------:R-:W1:Y:S01]  /*0000*/  LDC R1, c[0x0][0x37c] ;  /* 0x0000df00ff017b82 */ /* 0x000e620000000800 */
[----:B------:R-:W2:Y:S01]  /*0010*/  S2R R66, SR_TID.X ;  /* 0x0000000000427919 */ /* 0x000ea20000002100 */
[----:B------:R-:W3:Y:S01]  /*0020*/  LDCU.64 UR8, c[0x0][0x890] ;  /* 0x00011200ff0877ac */ /* 0x000ee20008000a00 */
[----:B------:R-:W-:Y:S02]  /*0030*/  PRMT R26, RZ, 0x7610, R26 ;  /* 0x00007610ff1a7816 */ /* 0x000fe4000000001a */
[----:B------:R-:W-:Y:S01]  /*0040*/  ELECT P3, URZ, PT ;  /* 0x0000000000ff782f */ /* 0x000fe20003860000 */
[----:B---3--:R-:W-:-:S04]  /*0050*/  UISETP.NE.U32.AND UP0, UPT, UR8, URZ, UPT ;  /* 0x000000ff0800728c */ /* 0x008fc8000bf05070 */
[----:B------:R-:W-:Y:S01]  /*0060*/  UISETP.NE.AND.EX UP0, UPT, UR9, URZ, UPT, UP0 ;  /* 0x000000ff0900728c */ /* 0x000fe2000bf05300 */
[----:B--2---:R-:W-:-:S05]  /*0070*/  SHF.R.U32.HI R52, RZ, 0x5, R66 ;  /* 0x00000005ff347819 */ /* 0x004fca0000011642 */
[----:B------:R-:W2:Y:S02]  /*0080*/  SHFL.IDX PT, R0, R52, RZ, 0x1f ;  /* 0x00001fff34007589 */ /* 0x000ea400000e0000 */
[----:B--2---:R-:W-:Y:S01]  /*0090*/  R2UR UR17, R0 ;  /* 0x00000000001172ca */ /* 0x004fe200000e0000 */
[----:B-1----:R-:W-:-:S14]  /*00a0*/  BRA.U UP0, `(.L_x_0) ;  /* 0x0000000100307547 */ /* 0x002fdc000b800000 */
[----:B------:R-:W1:Y:S02]  /*00b0*/  LDCU.64 UR4, c[0x0][0x888] ;  /* 0x00011100ff0477ac */ /* 0x000e640008000a00 */
[----:B-1----:R-:W-:-:S04]  /*00c0*/  UISETP.NE.U32.AND UP0, UPT, UR4, URZ, UPT ;  /* 0x000000ff0400728c */ /* 0x002fc8000bf05070 */
[----:B------:R-:W-:-:S09]  /*00d0*/  UISETP.NE.AND.EX UP0, UPT, UR5, URZ, UPT, UP0 ;  /* 0x000000ff0500728c */ /* 0x000fd2000bf05300 */
[----:B------:R-:W-:Y:S05]  /*00e0*/  BRA.U !UP0, `(.L_x_1) ;  /* 0x0000000108147547 */ /* 0x000fea000b800000 */
[----:B------:R-:W1:Y:S01]  /*00f0*/  LDC.64 R2, c[0x0][0x888] ;  /* 0x00022200ff027b82 */ /* 0x000e620000000a00 */
[----:B------:R-:W1:Y:S02]  /*0100*/  LDCU.64 UR4, c[0x0][0x358] ;  /* 0x00006b00ff0477ac */ /* 0x000e640008000a00 */
[----:B-1----:R1:W5:Y:S01]  /*0110*/  LDG.E R27, desc[UR4][R2.64] ;  /* 0x00000004021b7981 */ /* 0x002362000c1e1900 */
[----:B------:R-:W-:Y:S01]  /*0120*/  HFMA2 R26, -RZ, RZ, 0, 5.9604644775390625e-08 ;  /* 0x00000001ff1a7431 */ /* 0x000fe200000001ff */
[----:B------:R-:W-:Y:S05]  /*0130*/  BRA `(.L_x_0) ;  /* 0x00000000000c7947 */ /* 0x000fea0003800000 */
.L_x_1:
[----:B------:R-:W1:Y:S01]  /*0140*/  LDCU UR4, c[0x0][0x880] ;  /* 0x00011000ff0477ac */ /* 0x000e620008000800 */
[----:B------:R-:W-:Y:S01]  /*0150*/  HFMA2 R26, -RZ, RZ, 0, 5.9604644775390625e-08 ;  /* 0x00000001ff1a7431 */ /* 0x000fe200000001ff */
[----:B-1----:R-:W-:-:S07]  /*0160*/  MOV R27, UR4 ;  /* 0x00000004001b7c02 */ /* 0x002fce0008000f00 */
.L_x_0:
[----:B------:R-:W2:Y:S02]  /*0170*/  LDCU.64 UR4, c[0x0][0x8b0] ;  /* 0x00011600ff0477ac */ /* 0x000ea40008000a00 */
[----:B--2---:R-:W-:-:S04]  /*0180*/  UISETP.NE.U32.AND UP0, UPT, UR4, URZ, UPT ;  /* 0x000000ff0400728c */ /* 0x004fc8000bf05070 */
[----:B------:R-:W-:-:S09]  /*0190*/  UISETP.NE.AND.EX UP0, UPT, UR5, URZ, UPT, UP0 ;  /* 0x000000ff0500728c */ /* 0x000fd2000bf05300 */
[----:B------:R-:W-:Y:S05]  /*01a0*/  BRA.U UP0, `(.L_x_2) ;  /* 0x0000000100287547 */ /* 0x000fea000b800000 */
[----:B------:R-:W2:Y:S02]  /*01b0*/  LDCU.64 UR4, c[0x0][0x8a8] ;  /* 0x00011500ff0477ac */ /* 0x000ea40008000a00 */
[----:B--2---:R-:W-:-:S04]  /*01c0*/  UISETP.NE.U32.AND UP0, UPT, UR4, URZ, UPT ;  /* 0x000000ff0400728c */ /* 0x004fc8000bf05070 */
[----:B------:R-:W-:-:S09]  /*01d0*/  UISETP.NE.AND.EX UP0, UPT, UR5, URZ, UPT, UP0 ;  /* 0x000000ff0500728c */ /* 0x000fd2000bf05300 */
[----:B------:R-:W-:Y:S05]  /*01e0*/  BRA.U !UP0, `(.L_x_3) ;  /* 0x0000000108107547 */ /* 0x000fea000b800000 */
[----:B------:R-:W2:Y:S01]  /*01f0*/  LDC.64 R24, c[0x0][0x8a8] ;  /* 0x00022a00ff187b82 */ /* 0x000ea20000000a00 */
[----:B------:R-:W2:Y:S02]  /*0200*/  LDCU.64 UR4, c[0x0][0x358] ;  /* 0x00006b00ff0477ac */ /* 0x000ea40008000a00 */
[----:B--2---:R2:W5:Y:S01]  /*0210*/  LDG.E R24, desc[UR4][R24.64] ;  /* 0x0000000418187981 */ /* 0x004562000c1e1900 */
[----:B------:R-:W-:Y:S05]  /*0220*/  BRA `(.L_x_2) ;  /* 0x0000000000087947 */ /* 0x000fea0003800000 */
.L_x_3:
[----:B------:R-:W2:Y:S02]  /*0230*/  LDCU UR4, c[0x0][0x8a0] ;  /* 0x00011400ff0477ac */ /* 0x000ea40008000800 */
[----:B--2---:R-:W-:Y:S02]  /*0240*/  MOV R24, UR4 ;  /* 0x0000000400187c02 */ /* 0x004fe40008000f00 */
.L_x_2:
[----:B------:R-:W-:Y:S01]  /*0250*/  IMAD.U32 R0, RZ, RZ, UR17 ;  /* 0x00000011ff007e24 */ /* 0x000fe2000f8e00ff */
[----:B------:R-:W-:Y:S04]  /*0260*/  BSSY.RECONVERGENT B0, `(.L_x_4) ;  /* 0x000000c000007945 */ /* 0x000fe80003800200 */
[C---:B------:R-:W-:Y:S02]  /*0270*/  ISETP.NE.OR P1, PT, R0.reuse, 0x1, !P3 ;  /* 0x000000010000780c */ /* 0x040fe40005f25670 */
[----:B------:R-:W-:-:S11]  /*0280*/  ISETP.NE.OR P0, PT, R0, 0x3, !P3 ;  /* 0x000000030000780c */ /* 0x000fd60005f05670 */
[----:B------:R-:W-:Y:S05]  /*0290*/  @P1 BRA `(.L_x_5) ;  /* 0x0000000000201947 */ /* 0x000fea0003800000 */
[----:B------:R-:W3:Y:S02]  /*02a0*/  LDCU.64 UR4, c[0x0][0x348] ;  /* 0x00006900ff0477ac */ /* 0x000ee40008000a00 */
[----:B---3--:R-:W-:Y:S02]  /*02b0*/  UIADD3 UR6, UP1, UPT, UR4, 0x80, URZ ;  /* 0x0000008004067890 */ /* 0x008fe4000ff3e0ff */
[----:B------:R-:W-:Y:S02]  /*02c0*/  UIADD3 UR4, UP0, UPT, UR4, 0x180, URZ ;  /* 0x0000018004047890 */ /* 0x000fe4000ff1e0ff */
[----:B------:R-:W-:Y:S02]  /*02d0*/  UIADD3.X UR7, UPT, UPT, URZ, UR5, URZ, UP1, !UPT ;  /* 0x00000005ff077290 */ /* 0x000fe40008ffe4ff */
[----:B------:R-:W-:-:S07]  /*02e0*/  UIADD3.X UR5, UPT, UPT, URZ, UR5, URZ, UP0, !UPT ;  /* 0x00000005ff057290 */ /* 0x000fce00087fe4ff */
[----:B------:R3:W-:Y:S02]  /*02f0*/  UTMACCTL.PF [UR6] ;  /* 0x00000000060079b9 */ /* 0x0007e40008040000 */
[----:B------:R3:W-:Y:S02]  /*0300*/  UTMACCTL.PF [UR4] ;  /* 0x00000000040079b9 */ /* 0x0007e40008040000 */
[----:B---3--:R-:W-:Y:S01]  /*0310*/  NOP ;  /* 0x0000000000007918 */ /* 0x008fe20000000000 */
.L_x_5:
[----:B------:R-:W-:Y:S05]  /*0320*/  BSYNC.RECONVERGENT B0 ;  /* 0x0000000000007941 */ /* 0x000fea0003800200 */
.L_x_4:
[----:B------:R-:W-:Y:S04]  /*0330*/  BSSY.RECONVERGENT B0, `(.L_x_6) ;  /* 0x000000a000007945 */ /* 0x000fe80003800200 */
        /* <DEDUP_REMOVED lines=9> */
.L_x_7:
[----:B------:R-:W-:Y:S05]  /*03d0*/  BSYNC.RECONVERGENT B0 ;  /* 0x0000000000007941 */ /* 0x000fea0003800200 */
.L_x_6:
[----:B------:R-:W3:Y:S01]  /*03e0*/  LDCU.64 UR4, c[0x0][0x888] ;  /* 0x00011100ff0477ac */ /* 0x000ee20008000a00 */
[----:B------:R-:W-:Y:S02]  /*03f0*/  UISETP.EQ.U32.AND UP1, UPT, UR8, URZ, UPT ;  /* 0x000000ff0800728c */ /* 0x000fe4000bf22070 */
[----:B------:R-:W-:Y:S02]  /*0400*/  UPLOP3.LUT UP3, UPT, UPT, UPT, UPT, 0x80, 0x8 ;  /* 0x000000000008789c */ /* 0x000fe40003f6f070 */
[----:B---3--:R-:W-:-:S04]  /*0410*/  UISETP.NE.U32.AND UP0, UPT, UR4, URZ, UPT ;  /* 0x000000ff0400728c */ /* 0x008fc8000bf05070 */
[----:B------:R-:W-:-:S04]  /*0420*/  UISETP.NE.AND.EX UP0, UPT, UR5, URZ, UPT, UP0 ;  /* 0x000000ff0500728c */ /* 0x000fc8000bf05300 */
[----:B------:R-:W-:-:S04]  /*0430*/  UISETP.EQ.OR.EX UP2, UPT, UR9, URZ, !UP0, UP1 ;  /* 0x000000ff0900728c */ /* 0x000fc8000c742710 */
[----:B------:R-:W-:-:S06]  /*0440*/  UP2UR UR4, UPR, URZ, 0x4 ;  /* 0x00000004ff047883 */ /* 0x000fcc0008000000 */
[----:B------:R-:W-:Y:S01]  /*0450*/  MOV R55, UR4 ;  /* 0x0000000400377c02 */ /* 0x000fe20008000f00 */
[----:B------:R-:W-:Y:S06]  /*0460*/  BRA.U !UP2, `(.L_x_8) ;  /* 0x000000010a207547 */ /* 0x000fec000b800000 */
[----:B------:R-:W-:Y:S01]  /*0470*/  UISETP.NE.U32.AND UP1, UPT, UR8, URZ, UPT ;  /* 0x000000ff0800728c */ /* 0x000fe2000bf25070 */
[----:B-----5:R-:W-:Y:S01]  /*0480*/  FSETP.NEU.AND P0, PT, R27, RZ, PT ;  /* 0x000000ff1b00720b */ /* 0x020fe20003f0d000 */
[----:B------:R-:W-:Y:S02]  /*0490*/  USEL UR4, URZ, 0xffffffff, UP0 ;  /* 0xffffffffff047887 */ /* 0x000fe40008000000 */
[----:B------:R-:W-:-:S10]  /*04a0*/  UISETP.NE.AND.EX UP1, UPT, UR9, URZ, UPT, UP1 ;  /* 0x000000ff0900728c */ /* 0x000fd4000bf25310 */
[----:B------:R-:W-:Y:S01]  /*04b0*/  VOTEU.ANY UP0, P0 ;  /* 0x0000000000ff7886 */ /* 0x000fe20000000100 */
[----:B------:R-:W-:-:S04]  /*04c0*/  @!UP1 USEL UR4, URZ, 0xffffffff, UP0 ;  /* 0xffffffffff049887 */ /* 0x000fc80008000000 */
[----:B------:R-:W-:-:S04]  /*04d0*/  ULOP3.LUT UR4, UR4, 0x1, URZ, 0xc0, !UPT ;  /* 0x0000000104047892 */ /* 0x000fc8000f8ec0ff */
[----:B------:R-:W-:-:S11]  /*04e0*/  UISETP.NE.U32.AND UP3, UPT, UR4, 0x1, UPT ;  /* 0x000000010400788c */ /* 0x000fd6000bf65070 */
.L_x_8:
[----:B-1----:R-:W1:Y:S01]  /*04f0*/  SHFL.IDX PT, R2, R52, RZ, 0x1f ;  /* 0x00001fff34027589 */ /* 0x002e6200000e0000 */
[----:B------:R-:W-:-:S04]  /*0500*/  UISETP.NE.AND UP0, UPT, UR17, 0x2, UPT ;  /* 0x000000021100788c */ /* 0x000fc8000bf05270 */
[----:B------:R-:W-:Y:S01]  /*0510*/  USEL UR48, URZ, 0x1, UP0 ;  /* 0x00000001ff307887 */ /* 0x000fe20008000000 */
[----:B-1----:R-:W-:-:S13]  /*0520*/  ISETP.NE.AND P0, PT, R2, RZ, PT ;  /* 0x000000ff0200720c */ /* 0x002fda0003f05270 */
[----:B------:R-:W-:Y:S05]  /*0530*/  @P0 BRA `(.L_x_9) ;  /* 0x0000000000840947 */ /* 0x000fea0003800000 */
[----:B------:R-:W-:Y:S01]  /*0540*/  ELECT P0, URZ, PT ;  /* 0x0000000000ff782f */ /* 0x000fe20003800000 */
[----:B------:R-:W-:-:S12]  /*0550*/  BSSY.RECONVERGENT B0, `(.L_x_9) ;  /* 0x000001f000007945 */ /* 0x000fd80003800200 */
[----:B------:R-:W-:Y:S05]  /*0560*/  @!P0 BRA `(.L_x_10) ;  /* 0x0000000000748947 */ /* 0x000fea0003800000 */
[----:B------:R-:W1:Y:S01]  /*0570*/  S2UR UR4, SR_CgaCtaId ;  /* 0x00000000000479c3 */ /* 0x000e620000008800 */
[----:B------:R-:W-:Y:S01]  /*0580*/  UMOV UR5, 0x400 ;  /* 0x0000040000057882 */ /* 0x000fe20000000000 */
[----:B------:R-:W-:Y:S01]  /*0590*/  UMOV UR8, 0x1 ;  /* 0x0000000100087882 */ /* 0x000fe20000000000 */
[----:B------:R-:W-:Y:S01]  /*05a0*/  UMOV UR6, 0x2 ;  /* 0x0000000200067882 */ /* 0x000fe20000000000 */
[----:B------:R-:W-:-:S04]  /*05b0*/  UIADD3 UR8, UPT, UPT, -UR8, 0x100000, URZ ;  /* 0x0010000008087890 */ /* 0x000fc8000fffe1ff */
[----:B------:R-:W-:Y:S02]  /*05c0*/  USHF.L.U32 UR9, UR8, 0xb, URZ ;  /* 0x0000000b08097899 */ /* 0x000fe400080006ff */
[----:B------:R-:W-:Y:S02]  /*05d0*/  USHF.L.U32 UR8, UR8, 0x1, URZ ;  /* 0x0000000108087899 */ /* 0x000fe400080006ff */
[----:B------:R-:W-:-:S04]  /*05e0*/  UIADD3 UR6, UPT, UPT, -UR6, 0x100000, URZ ;  /* 0x0010000006067890 */ /* 0x000fc8000fffe1ff */
[----:B------:R-:W-:Y:S02]  /*05f0*/  USHF.L.U32 UR7, UR6, 0xb, URZ ;  /* 0x0000000b06077899 */ /* 0x000fe400080006ff */
[----:B------:R-:W-:Y:S02]  /*0600*/  USHF.L.U32 UR6, UR6, 0x1, URZ ;  /* 0x0000000106067899 */ /* 0x000fe400080006ff */
[----:B-1----:R-:W-:Y:S01]  /*0610*/  ULEA UR4, UR4, UR5, 0x18 ;  /* 0x0000000504047291 */ /* 0x002fe2000f8ec0ff */
[----:B------:R-:W1:Y:S11]  /*0620*/  FENCE.VIEW.ASYNC.S ;  /* 0x00000000000073c6 */ /* 0x000e760000000000 */
[----:B-1----:R1:W3:Y:S01]  /*0630*/  SYNCS.EXCH.64 URZ, [UR4], UR8 ;  /* 0x0000000804ff75b2 */ /* 0x0022e20008000100 */
[----:B------:R1:W4:Y:S01]  /*0640*/  SYNCS.EXCH.64 URZ, [UR4+0x40], UR6 ;  /* 0x0000400604ff75b2 */ /* 0x0003220008000100 */
[----:B------:R1:W1:Y:S01]  /*0650*/  SYNCS.EXCH.64 URZ, [UR4+0x8], UR8 ;  /* 0x0000080804ff75b2 */ /* 0x0002620008000100 */
        /* <DEDUP_REMOVED lines=13> */
[----:B------:R-:W-:Y:S01]  /*0730*/  NOP ;  /* 0x0000000000007918 */ /* 0x000fe20000000000 */
.L_x_10:
[----:B-1----:R-:W-:Y:S05]  /*0740*/  BSYNC.RECONVERGENT B0 ;  /* 0x0000000000007941 */ /* 0x002fea0003800200 */
.L_x_9:
[----:B------:R-:W1:Y:S01]  /*0750*/  SHFL.IDX PT, R2, R52, RZ, 0x1f ;  /* 0x00001fff34027589 */ /* 0x000e6200000e0000 */
[----:B------:R-:W-:Y:S01]  /*0760*/  NOP ;  /* 0x0000000000007918 */ /* 0x000fe20000000000 */
[----:B-1----:R-:W-:-:S13]  /*0770*/  ISETP.NE.AND P0, PT, R2, 0x1, PT ;  /* 0x000000010200780c */ /* 0x002fda0003f05270 */
[----:B------:R-:W-:Y:S05]  /*0780*/  @P0 BRA `(.L_x_11) ;  /* 0x0000000000580947 */ /* 0x000fea0003800000 */
        /* <DEDUP_REMOVED lines=9> */
[----:B------:R-:W-:Y:S01]  /*0820*/  USHF.L.U32 UR6, UR6, 0x1, URZ ;  /* 0x0000000106067899 */ /* 0x000fe200080006ff */
[----:B------:R-:W-:Y:S01]  /*0830*/  ELECT P0, URZ, PT ;  /* 0x0000000000ff782f */ /* 0x000fe20003800000 */
[----:B-1----:R-:W-:Y:S01]  /*0840*/  ULEA UR4, UR4, UR5, 0x18 ;  /* 0x0000000504047291 */ /* 0x002fe2000f8ec0ff */
[----:B------:R-:W1:Y:S11]  /*0850*/  FENCE.VIEW.ASYNC.S ;  /* 0x00000000000073c6 */ /* 0x000e760000000000 */
[----:B-1----:R1:W1:Y:S01]  /*0860*/  SYNCS.EXCH.64 URZ, [UR4+0x80], UR8 ;  /* 0x0000800804ff75b2 */ /* 0x0022620008000100 */
        /* <DEDUP_REMOVED lines=8> */
.L_x_11:
[----:B------:R-:W2:Y:S01]  /*08f0*/  SHFL.IDX PT, R2, R52, RZ, 0x1f ;  /* 0x00001fff34027589 */ /* 0x000ea200000e0000 */
[----:B------:R-:W-:Y:S01]  /*0900*/  NOP ;  /* 0x0000000000007918 */ /* 0x000fe20000000000 */
[----:B--2---:R-:W-:-:S13]  /*0910*/  ISETP.NE.AND P0, PT, R2, 0x3, PT ;  /* 0x000000030200780c */ /* 0x004fda0003f05270 */
[----:B------:R-:W-:Y:S05]  /*0920*/  @P0 BRA `(.L_x_12) ;  /* 0x0000000000300947 */ /* 0x000fea0003800000 */
[----:B-1----:R-:W1:Y:S01]  /*0930*/  S2UR UR6, SR_CgaCtaId ;  /* 0x00000000000679c3 */ /* 0x002e620000008800 */
[----:B------:R-:W-:Y:S01]  /*0940*/  UMOV UR4, 0x400 ;  /* 0x0000040000047882 */ /* 0x000fe20000000000 */
[----:B------:R-:W-:Y:S01]  /*0950*/  UMOV UR5, 0x20 ;  /* 0x0000002000057882 */ /* 0x000fe20000000000 */
[----:B------:R-:W-:Y:S01]  /*0960*/  ELECT P0, URZ, PT ;  /* 0x0000000000ff782f */ /* 0x000fe20003800000 */
[----:B-1----:R-:W-:Y:S02]  /*0970*/  ULEA UR6, UR6, UR4, 0x18 ;  /* 0x0000000406067291 */ /* 0x002fe4000f8ec0ff */
[----:B------:R-:W-:-:S04]  /*0980*/  UIADD3 UR4, UPT, UPT, -UR5, 0x100000, URZ ;  /* 0x0010000005047890 */ /* 0x000fc8000fffe1ff */
[----:B------:R-:W-:Y:S02]  /*0990*/  USHF.L.U32 UR5, UR4, 0xb, URZ ;  /* 0x0000000b04057899 */ /* 0x000fe400080006ff */
[----:B------:R-:W-:Y:S01]  /*09a0*/  USHF.L.U32 UR4, UR4, 0x1, URZ ;  /* 0x0000000104047899 */ /* 0x000fe200080006ff */
[----:B------:R-:W1:Y:S11]  /*09b0*/  FENCE.VIEW.ASYNC.S ;  /* 0x00000000000073c6 */ /* 0x000e760000000000 */
[----:B-1----:R2:W1:Y:S01]  /*09c0*/  SYNCS.EXCH.64 URZ, [UR6+0xc0], UR4 ;  /* 0x0000c00406ff75b2 */ /* 0x0024620008000100 */
[----:B------:R2:W1:Y:S02]  /*09d0*/  SYNCS.EXCH.64 URZ, [UR6+0xc8], UR4 ;  /* 0x0000c80406ff75b2 */ /* 0x0004640008000100 */
[----:B--2---:R-:W-:Y:S01]  /*09e0*/  NOP ;  /* 0x0000000000007918 */ /* 0x004fe20000000000 */
.L_x_12:
[----:B------:R-:W2:Y:S01]  /*09f0*/  SHFL.IDX PT, R2, R52, RZ, 0x1f ;  /* 0x00001fff34027589 */ /* 0x000ea200000e0000 */
[----:B------:R-:W-:Y:S01]  /*0a00*/  NOP ;  /* 0x0000000000007918 */ /* 0x000fe20000000000 */
[----:B--2---:R-:W-:-:S13]  /*0a10*/  ISETP.NE.AND P0, PT, R2, 0x4, PT ;  /* 0x000000040200780c */ /* 0x004fda0003f05270 */
[----:B------:R-:W-:Y:S05]  /*0a20*/  @P0 BRA `(.L_x_13) ;  /* 0x00000000004c0947 */ /* 0x000fea0003800000 */
[----:B-1----:R-:W1:Y:S01]  /*0a30*/  S2UR UR6, SR_CgaCtaId ;  /* 0x00000000000679c3 */ /* 0x002e620000008800 */
[----:B------:R-:W-:Y:S01]  /*0a40*/  UMOV UR4, 0x1e0 ;  /* 0x000001e000047882 */ /* 0x000fe20000000000 */
[----:B------:R-:W-:Y:S01]  /*0a50*/  UMOV UR5, 0x400 ;  /* 0x0000040000057882 */ /* 0x000fe20000000000 */
[----:B------:R-:W-:Y:S01]  /*0a60*/  USEL UR4, UR4, 0x1a0, UP3 ;  /* 0x000001a004047887 */ /* 0x000fe20009800000 */
[----:B------:R-:W-:Y:S01]  /*0a70*/  UMOV UR8, 0x1 ;  /* 0x0000000100087882 */ /* 0x000fe20000000000 */
[----:B------:R-:W-:Y:S01]  /*0a80*/  ELECT P0, URZ, PT ;  /* 0x0000000000ff782f */ /* 0x000fe20003800000 */
[----:B------:R-:W-:-:S04]  /*0a90*/  UIADD3 UR8, UPT, UPT, -UR8, 0x100000, URZ ;  /* 0x0010000008087890 */ /* 0x000fc8000fffe1ff */
[----:B------:R-:W-:Y:S02]  /*0aa0*/  USHF.L.U32 UR9, UR8, 0xb, URZ ;  /* 0x0000000b08097899 */ /* 0x000fe400080006ff */
[----:B------:R-:W-:Y:S02]  /*0ab0*/  USHF.L.U32 UR8, UR8, 0x1, URZ ;  /* 0x0000000108087899 */ /* 0x000fe400080006ff */
[----:B-1----:R-:W-:Y:S02]  /*0ac0*/  ULEA UR6, UR6, UR5, 0x18 ;  /* 0x0000000506067291 */ /* 0x002fe4000f8ec0ff */
[----:B------:R-:W-:-:S04]  /*0ad0*/  UIADD3 UR4, UPT, UPT, -UR4, 0x100000, URZ ;  /* 0x0010000004047890 */ /* 0x000fc8000fffe1ff */
[----:B------:R-:W-:Y:S02]  /*0ae0*/  USHF.L.U32 UR5, UR4, 0xb, URZ ;  /* 0x0000000b04057899 */ /* 0x000fe400080006ff */
[----:B------:R-:W-:Y:S01]  /*0af0*/  USHF.L.U32 UR4, UR4, 0x1, URZ ;  /* 0x0000000104047899 */ /* 0x000fe200080006ff */
[----:B------:R-:W1:Y:S03]  /*0b00*/  FENCE.VIEW.ASYNC.S ;  /* 0x00000000000073c6 */ /* 0x000e660000000000 */
[----:B-1----:R2:W1:Y:S08]  /*0b10*/  SYNCS.EXCH.64 URZ, [UR6+0xd0], UR8 ;  /* 0x0000d00806ff75b2 */ /* 0x0024700008000100 */
[----:B------:R2:W1:Y:S01]  /*0b20*/  SYNCS.EXCH.64 URZ, [UR6+0xe0], UR4 ;  /* 0x0000e00406ff75b2 */ /* 0x0004620008000100 */
[----:B------:R2:W1:Y:S01]  /*0b30*/  SYNCS.EXCH.64 URZ, [UR6+0xd8], UR8 ;  /* 0x0000d80806ff75b2 */ /* 0x0004620008000100 */
[----:B------:R2:W1:Y:S02]  /*0b40*/  SYNCS.EXCH.64 URZ, [UR6+0xe8], UR4 ;  /* 0x0000e80406ff75b2 */ /* 0x0004640008000100 */
[----:B--2---:R-:W-:Y:S01]  /*0b50*/  NOP ;  /* 0x0000000000007918 */ /* 0x004fe20000000000 */
.L_x_13:
[----:B------:R-:W2:Y:S01]  /*0b60*/  SHFL.IDX PT, R2, R52, RZ, 0x1f ;  /* 0x00001fff34027589 */ /* 0x000ea200000e0000 */
[----:B------:R-:W-:Y:S01]  /*0b70*/  NOP ;  /* 0x0000000000007918 */ /* 0x000fe20000000000 */
[----:B--2---:R-:W-:-:S13]  /*0b80*/  ISETP.NE.AND P0, PT, R2, 0x5, PT ;  /* 0x000000050200780c */ /* 0x004fda0003f05270 */
[----:B------:R-:W-:Y:S05]  /*0b90*/  @P0 BRA `(.L_x_14) ;  /* 0x0000000000580947 */ /* 0x000fea0003800000 */
[----:B-1----:R-:W1:Y:S01]  /*0ba0*/  S2UR UR4, SR_CgaCtaId ;  /* 0x00000000000479c3 */ /* 0x002e620000008800 */
        /* <DEDUP_REMOVED lines=19> */
[----:B------:R2:W1:Y:S02]  /*0ce0*/  SYNCS.EXCH.64 URZ, [UR4+0x128], UR6 ;  /* 0x0001280604ff75b2 */ /* 0x0004640008000100 */
[----:B--2---:R-:W-:Y:S01]  /*0cf0*/  NOP ;  /* 0x0000000000007918 */ /* 0x004fe20000000000 */
.L_x_14:
[----:B------:R-:W2:Y:S01]  /*0d00*/  SHFL.IDX PT, R2, R52, RZ, 0x1f ;  /* 0x00001fff34027589 */ /* 0x000ea200000e0000 */
[----:B------:R-:W-:Y:S01]  /*0d10*/  NOP ;  /* 0x0000000000007918 */ /* 0x000fe20000000000 */
[----:B--2---:R-:W-:-:S13]  /*0d20*/  ISETP.NE.AND P0, PT, R2, 0x3, PT ;  /* 0x000000030200780c */ /* 0x004fda0003f05270 */
[----:B------:R-:W-:Y:S05]  /*0d30*/  @P0 BRA `(.L_x_15) ;  /* 0x0000000000380947 */ /* 0x000fea0003800000 */
[----:B------:R-:W2:Y:S01]  /*0d40*/  S2UR UR5, SR_CgaCtaId ;  /* 0x00000000000579c3 */ /* 0x000ea20000008800 */
[----:B-1----:R-:W-:Y:S01]  /*0d50*/  UMOV UR4, 0x400 ;  /* 0x0000040000047882 */ /* 0x002fe20000000000 */
[----:B------:R-:W-:Y:S01]  /*0d60*/  UMOV UR6, 0x20 ;  /* 0x0000002000067882 */ /* 0x000fe20000000000 */
[----:B------:R-:W-:Y:S01]  /*0d70*/  ELECT P0, URZ, PT ;  /* 0x0000000000ff782f */ /* 0x000fe20003800000 */
[----:B------:R-:W-:-:S04]  /*0d80*/  UIADD3 UR6, UPT, UPT, -UR6, 0x100000, URZ ;  /* 0x0010000006067890 */ /* 0x000fc8000fffe1ff */
[----:B------:R-:W-:Y:S02]  /*0d90*/  USHF.L.U32 UR7, UR6, 0xb, URZ ;  /* 0x0000000b06077899 */ /* 0x000fe400080006ff */
[----:B------:R-:W-:Y:S02]  /*0da0*/  USHF.L.U32 UR6, UR6, 0x1, URZ ;  /* 0x0000000106067899 */ /* 0x000fe400080006ff */
[----:B--2---:R-:W-:Y:S01]  /*0db0*/  ULEA UR4, UR5, UR4, 0x18 ;  /* 0x0000000405047291 */ /* 0x004fe2000f8ec0ff */
[----:B------:R-:W1:Y:S11]  /*0dc0*/  FENCE.VIEW.ASYNC.S ;  /* 0x00000000000073c6 */ /* 0x000e760000000000 */
[----:B-1----:R2:W1:Y:S01]  /*0dd0*/  SYNCS.EXCH.64 URZ, [UR4+0x130], UR6 ;  /* 0x0001300604ff75b2 */ /* 0x0024620008000100 */
[----:B------:R2:W1:Y:S01]  /*0de0*/  SYNCS.EXCH.64 URZ, [UR4+0x140], UR6 ;  /* 0x0001400604ff75b2 */ /* 0x0004620008000100 */
[----:B------:R2:W1:Y:S01]  /*0df0*/  SYNCS.EXCH.64 URZ, [UR4+0x138], UR6 ;  /* 0x0001380604ff75b2 */ /* 0x0004620008000100 */
[----:B------:R2:W1:Y:S02]  /*0e00*/  SYNCS.EXCH.64 URZ, [UR4+0x148], UR6 ;  /* 0x0001480604ff75b2 */ /* 0x0004640008000100 */
[----:B--2---:R-:W-:Y:S01]  /*0e10*/  NOP ;  /* 0x0000000000007918 */ /* 0x004fe20000000000 */
.L_x_15:
[----:B-1----:R-:W1:Y:S01]  /*0e20*/  LDCU UR4, c[0x0][0x36c] ;  /* 0x00006d80ff0477ac */ /* 0x002e620008000800 */
[----:B------:R-:W-:Y:S01]  /*0e30*/  ISETP.NE.OR P3, PT, R0, 0x2, !P3 ;  /* 0x000000020000780c */ /* 0x000fe20005f65670 */
[----:B------:R-:W-:Y:S01]  /*0e40*/  NOP ;  /* 0x0000000000007918 */ /* 0x000fe20000000000 */
[----:B------:R-:W-:Y:S01]  /*0e50*/  LOP3.LUT R0, R66, 0x1f, RZ, 0xc0, !PT ;  /* 0x0000001f42007812 */ /* 0x000fe200078ec0ff */
[----:B------:R-:W-:Y:S02]  /*0e60*/  UISETP.NE.AND UP4, UPT, UR17, URZ, UPT ;  /* 0x000000ff1100728c */ /* 0x000fe4000bf85270 */
[----:B-1----:R-:W-:-:S09]  /*0e70*/  UISETP.EQ.U32.AND UP5, UPT, UR4, 0x1, UPT ;  /* 0x000000010400788c */ /* 0x002fd2000bfa2070 */
[----:B------:R-:W-:Y:S05]  /*0e80*/  BRA.U !UP5, `(.L_x_16) ;  /* 0x000000010d087547 */ /* 0x000fea000b800000 */
[----:B---34-:R-:W-:Y:S01]  /*0e90*/  UCGABAR_ARV ;  /* 0x00000000000079c7 */ /* 0x018fe20008000000 */
[----:B------:R-:W-:Y:S05]  /*0ea0*/  BRA `(.L_x_17) ;  /* 0x0000000000047947 */ /* 0x000fea0003800000 */
.L_x_16:
[----:B---34-:R-:W-:Y:S01]  /*0eb0*/  NOP ;  /* 0x0000000000007918 */ /* 0x018fe20000000000 */
.L_x_17:
[----:B------:R-:W1:Y:S01]  /*0ec0*/  S2UR UR7, SR_CTAID.X ;  /* 0x00000000000779c3 */ /* 0x000e620000002500 */
[----:B------:R-:W-:-:S05]  /*0ed0*/  CS2R.32 R54, SR_CgaSize ;  /* 0x0000000000367805 */ /* 0x000fca0000008a00 */
[----:B------:R-:W-:-:S05]  /*0ee0*/  IMAD R54, R54, -0xa0, RZ ;  /* 0xffffff6036367824 */ /* 0x000fca00078e02ff */
[----:B------:R-:W-:-:S14]  /*0ef0*/  R2UR UR5, R54 ;  /* 0x00000000360572ca */ /* 0x000fdc00000e0000 */
[----:B------:R-:W2:Y:S01]  /*0f00*/  LDCU UR5, c[0x0][UR5+0x2b0] ;  /* 0x00005600050577ac */ /* 0x000ea20008000800 */
[----:B------:R-:W-:-:S05]  /*0f10*/  CS2R.32 R54, SR_CgaSize ;  /* 0x0000000000367805 */ /* 0x000fca0000008a00 */
[----:B------:R-:W-:-:S05]  /*0f20*/  IMAD R54, R54, -0xa0, RZ ;  /* 0xffffff6036367824 */ /* 0x000fca00078e02ff */
[----:B------:R-:W-:-:S14]  /*0f30*/  R2UR UR4, R54 ;  /* 0x00000000360472ca */ /* 0x000fdc00000e0000 */
[----:B------:R-:W3:Y:S01]  /*0f40*/  LDCU UR4, c[0x0][UR4+0x2b4] ;  /* 0x00005680040477ac */ /* 0x000ee20008000800 */
[----:B------:R-:W4:Y:S01]  /*0f50*/  S2UR UR8, SR_CTAID.Y ;  /* 0x00000000000879c3 */ /* 0x000f220000002600 */
[----:B------:R-:W-:-:S05]  /*0f60*/  CS2R.32 R54, SR_CgaSize ;  /* 0x0000000000367805 */ /* 0x000fca0000008a00 */
[----:B------:R-:W-:-:S05]  /*0f70*/  IMAD R54, R54, -0xa0, RZ ;  /* 0xffffff6036367824 */ /* 0x000fca00078e02ff */
[----:B------:R-:W-:-:S14]  /*0f80*/  R2UR UR9, R54 ;  /* 0x00000000360972ca */ /* 0x000fdc00000e0000 */
[----:B------:R-:W3:Y:S01]  /*0f90*/  LDCU UR9, c[0x0][UR9+0x2a0] ;  /* 0x00005400090977ac */ /* 0x000ee20008000800 */
[----:B------:R-:W-:-:S05]  /*0fa0*/  CS2R.32 R54, SR_CgaSize ;  /* 0x0000000000367805 */ /* 0x000fca0000008a00 */
[----:B------:R-:W-:-:S05]  /*0fb0*/  IMAD R54, R54, -0xa0, RZ ;  /* 0xffffff6036367824 */ /* 0x000fca00078e02ff */
[----:B------:R-:W-:-:S14]  /*0fc0*/  R2UR UR10, R54 ;  /* 0x00000000360a72ca */ /* 0x000fdc00000e0000 */
[----:B------:R-:W3:Y:S01]  /*0fd0*/  LDCU UR10, c[0x0][UR10+0x2a4] ;  /* 0x000054800a0a77ac */ /* 0x000ee20008000800 */
[----:B------:R-:W3:Y:S01]  /*0fe0*/  S2UR UR11, SR_CgaCtaId ;  /* 0x00000000000b79c3 */ /* 0x000ee20000008800 */
[----:B------:R-:W3:Y:S01]  /*0ff0*/  LDCU UR21, c[0x0][0xb24] ;  /* 0x00016480ff1577ac */ /* 0x000ee20008000800 */
[----:B------:R-:W3:Y:S01]  /*1000*/  LDCU UR42, c[0x0][0xb24] ;  /* 0x00016480ff2a77ac */ /* 0x000ee20008000800 */
[----:B-1----:R-:W-:-:S05]  /*1010*/  I2FP.F32.U32 R3, UR7 ;  /* 0x0000000700037c45 */ /* 0x002fca0008201000 */
[----:B------:R-:W1:Y:S01]  /*1020*/  S2UR UR36, SR_CTAID.Z ;  /* 0x00000000002479c3 */ /* 0x000e620000002700 */
[----:B------:R-:W1:Y:S01]  /*1030*/  LDCU UR27, c[0x0][0xb30] ;  /* 0x00016600ff1b77ac */ /* 0x000e620008000800 */
[----:B--2---:R-:W-:Y:S01]  /*1040*/  FMUL R3, R3, UR5 ;  /* 0x0000000503037c20 */ /* 0x004fe20008400000 */
[----:B------:R-:W-:Y:S01]  /*1050*/  UMOV UR16, UR7 ;  /* 0x0000000700107c82 */ /* 0x000fe20008000000 */
[----:B----4-:R-:W-:Y:S01]  /*1060*/  I2FP.F32.U32 R2, UR8 ;  /* 0x0000000800027c45 */ /* 0x010fe20008201000 */
[----:B------:R-:W-:-:S03]  /*1070*/  UMOV UR20, UR8 ;  /* 0x0000000800147c82 */ /* 0x000fc60008000000 */
[----:B------:R-:W2:Y:S01]  /*1080*/  F2I.U32.TRUNC.NTZ R3, R3 ;  /* 0x0000000300037305 */ /* 0x000ea2000020f000 */
[----:B---3--:R-:W-:Y:S01]  /*1090*/  UISETP.GE.AND UP2, UPT, UR21, 0x1, UPT ;  /* 0x000000011500788c */ /* 0x008fe2000bf46270 */
[----:B------:R-:W-:Y:S01]  /*10a0*/  FMUL R2, R2, UR4 ;  /* 0x0000000402027c20 */ /* 0x000fe20008400000 */
[----:B------:R-:W-:-:S05]  /*10b0*/  USHF.L.U32 UR28, UR11, 0xb, URZ ;  /* 0x0000000b0b1c7899 */ /* 0x000fca00080006ff */
[----:B------:R-:W3:Y:S01]  /*10c0*/  F2I.U32.TRUNC.NTZ R2, R2 ;  /* 0x0000000200027305 */ /* 0x000ee2000020f000 */
[----:B--2---:R-:W-:Y:S02]  /*10d0*/  R2UR UR4, R3 ;  /* 0x00000000030472ca */ /* 0x004fe400000e0000 */
[----:B---3--:R-:W-:Y:S02]  /*10e0*/  R2UR UR6, R2 ;  /* 0x00000000020672ca */ /* 0x008fe400000e0000 */
[----:B------:R-:W-:-:S09]  /*10f0*/  PRMT R2, RZ, 0x7610, R2 ;  /* 0x00007610ff027816 */ /* 0x000fd20000000002 */
[----:B------:R-:W-:-:S04]  /*1100*/  UIADD3 UR5, UPT, UPT, -UR4, URZ, URZ ;  /* 0x000000ff04057290 */ /* 0x000fc8000fffe1ff */
[----:B------:R-:W-:Y:S02]  /*1110*/  UIMAD UR5, UR9, UR5, UR7 ;  /* 0x00000005090572a4 */ /* 0x000fe4000f8e0207 */
[----:B------:R-:W-:-:S04]  /*1120*/  UIADD3 UR4, UPT, UPT, -UR6, URZ, URZ ;  /* 0x000000ff06047290 */ /* 0x000fc8000fffe1ff */
[----:B------:R-:W-:Y:S01]  /*1130*/  IMAD.U32 R54, RZ, RZ, UR5 ;  /* 0x00000005ff367e24 */ /* 0x000fe2000f8e00ff */
[----:B------:R-:W-:-:S06]  /*1140*/  UIMAD UR4, UR10, UR4, UR8 ;  /* 0x000000040a0472a4 */ /* 0x000fcc000f8e0208 */
[----:B------:R-:W-:Y:S01]  /*1150*/  IMAD.U32 R53, RZ, RZ, UR4 ;  /* 0x00000004ff357e24 */ /* 0x000fe2000f8e00ff */
[----:B-1----:R-:W-:Y:S06]  /*1160*/  BRA.U UP4, `(.L_x_18) ;  /* 0x00000001042c7547 */ /* 0x002fec000b800000 */
[----:B------:R-:W-:Y:S02]  /*1170*/  R2UR UR5, R53 ;  /* 0x00000000350572ca */ /* 0x000fe400000e0000 */
[----:B------:R-:W-:-:S11]  /*1180*/  R2UR UR4, R54 ;  /* 0x00000000360472ca */ /* 0x000fd600000e0000 */
[----:B------:R-:W-:Y:S02]  /*1190*/  UISETP.NE.AND UP0, UPT, UR5, URZ, UPT ;  /* 0x000000ff0500728c */ /* 0x000fe4000bf05270 */
[----:B------:R-:W-:Y:S02]  /*11a0*/  UISETP.NE.AND UP1, UPT, UR5, 0x1, UPT ;  /* 0x000000010500788c */ /* 0x000fe4000bf25270 */
[----:B------:R-:W-:-:S04]  /*11b0*/  UISETP.EQ.OR UP0, UPT, UR4, URZ, !UP0 ;  /* 0x000000ff0400728c */ /* 0x000fc8000c702670 */
[----:B------:R-:W-:Y:S02]  /*11c0*/  USEL UR5, URZ, 0x1, !UP0 ;  /* 0x00000001ff057887 */ /* 0x000fe4000c000000 */
[----:B------:R-:W-:Y:S02]  /*11d0*/  UISETP.NE.AND UP0, UPT, UR4, URZ, UPT ;  /* 0x000000ff0400728c */ /* 0x000fe4000bf05270 */
[----:B------:R-:W-:-:S04]  /*11e0*/  USEL UR4, URZ, 0x2, UP1 ;  /* 0x00000002ff047887 */ /* 0x000fc80008800000 */
[----:B------:R-:W-:-:S04]  /*11f0*/  USEL UR4, UR4, 0x2, UP0 ;  /* 0x0000000204047887 */ /* 0x000fc80008000000 */
[----:B------:R-:W-:-:S06]  /*1200*/  UIADD3 UR4, UPT, UPT, UR5, UR4, URZ ;  /* 0x0000000405047290 */ /* 0x000fcc000fffe0ff */
[----:B------:R-:W-:Y:S02]  /*1210*/  IMAD.U32 R2, RZ, RZ, UR4 ;  /* 0x00000004ff027e24 */ /* 0x000fe4000f8e00ff */
.L_x_18:
[----:B------:R-:W-:Y:S05]  /*1220*/  BRA.U !UP2, `(.L_x_19) ;  /* 0x000000010ad47547 */ /* 0x000fea000b800000 */
[----:B------:R-:W1:Y:S01]  /*1230*/  LDCU.128 UR12, c[0x0][0xb10] ;  /* 0x00016200ff0c77ac */ /* 0x000e620008000c00 */
[----:B------:R-:W2:Y:S01]  /*1240*/  LDCU UR6, c[0x0][0x370] ;  /* 0x00006e00ff0677ac */ /* 0x000ea20008000800 */
[----:B------:R-:W3:Y:S01]  /*1250*/  LDCU UR5, c[0x0][0x374] ;  /* 0x00006e80ff0577ac */ /* 0x000ee20008000800 */
[----:B------:R-:W4:Y:S01]  /*1260*/  LDCU UR26, c[0x0][0xb0c] ;  /* 0x00016180ff1a77ac */ /* 0x000f220008000800 */
[----:B------:R-:W4:Y:S01]  /*1270*/  LDCU UR4, c[0x0][0xb20] ;  /* 0x00016400ff0477ac */ /* 0x000f220008000800 */
[----:B------:R-:W4:Y:S01]  /*1280*/  LDCU.64 UR8, c[0x0][0xb28] ;  /* 0x00016500ff0877ac */ /* 0x000f220008000a00 */
[----:B-1----:R-:W-:Y:S02]  /*1290*/  UISETP.NE.AND UP0, UPT, UR14, 0x1, UPT ;  /* 0x000000010e00788c */ /* 0x002fe4000bf05270 */
[----:B---3--:R-:W-:Y:S02]  /*12a0*/  UIMAD.WIDE.U32 UR10, UR5, UR15, URZ ;  /* 0x0000000f050a72a5 */ /* 0x008fe4000f8e00ff */
[----:B--2---:R-:W-:-:S02]  /*12b0*/  UIMAD.WIDE.U32 UR22, UR6, UR12, URZ ;  /* 0x0000000c061672a5 */ /* 0x004fc4000f8e00ff */
[----:B----4-:R-:W-:Y:S02]  /*12c0*/  UISETP.NE.AND UP1, UPT, UR26, 0x1, UPT ;  /* 0x000000011a00788c */ /* 0x010fe4000bf25270 */
[----:B------:R-:W-:Y:S01]  /*12d0*/  UISETP.NE.AND UP2, UPT, UR21, 0x1, UPT ;  /* 0x000000011500788c */ /* 0x000fe2000bf45270 */
[----:B------:R-:W-:Y:S02]  /*12e0*/  UMOV UR10, UR11 ;  /* 0x0000000b000a7c82 */ /* 0x000fe40008000000 */
[----:B------:R-:W-:Y:S01]  /*12f0*/  UMOV UR22, UR23 ;  /* 0x0000001700167c82 */ /* 0x000fe20008000000 */
[----:B------:R-:W-:Y:S02]  /*1300*/  @UP0 USHF.R.U32.HI UR5, URZ, UR4, UR10 ;  /* 0x00000004ff050299 */ /* 0x000fe4000801160a */
[----:B------:R-:W-:Y:S02]  /*1310*/  UIMAD.WIDE.U32 UR24, UR20, UR15, URZ ;  /* 0x0000000f141872a5 */ /* 0x000fe4000f8e00ff */
[----:B------:R-:W-:-:S02]  /*1320*/  UIMAD.WIDE.U32 UR10, UR5, UR8, URZ ;  /* 0x00000008050a72a5 */ /* 0x000fc4000f8e00ff */
[----:B------:R-:W-:Y:S02]  /*1330*/  @UP1 USHF.R.U32.HI UR6, URZ, UR13, UR22 ;  /* 0x0000000dff061299 */ /* 0x000fe40008011616 */
[----:B------:R-:W-:Y:S02]  /*1340*/  UIMAD.WIDE.U32 UR18, UR16, UR12, URZ ;  /* 0x0000000c101272a5 */ /* 0x000fe4000f8e00ff */
[----:B------:R-:W-:Y:S01]  /*1350*/  UIMAD.WIDE.U32 UR22, UR6, UR8, URZ ;  /* 0x00000008061672a5 */ /* 0x000fe2000f8e00ff */
[----:B------:R-:W-:Y:S01]  /*1360*/  UMOV UR24, UR25 ;  /* 0x0000001900187c82 */ /* 0x000fe20008000000 */
[----:B------:R-:W-:Y:S01]  /*1370*/  UMOV UR10, UR11 ;  /* 0x0000000b000a7c82 */ /* 0x000fe20008000000 */
[----:B------:R-:W-:Y:S02]  /*1380*/  USHF.R.U32.HI UR24, URZ, UR4, UR24 ;  /* 0x00000004ff187299 */ /* 0x000fe40008011618 */
[----:B------:R-:W-:Y:S02]  /*1390*/  @UP2 USHF.R.U32.HI UR5, URZ, UR9, UR10 ;  /* 0x00000009ff052299 */ /* 0x000fe4000801160a */
[----:B------:R-:W-:Y:S01]  /*13a0*/  UMOV UR7, UR23 ;  /* 0x0000001700077c82 */ /* 0x000fe20008000000 */
[----:B------:R-:W-:Y:S01]  /*13b0*/  UMOV UR18, UR19 ;  /* 0x0000001300127c82 */ /* 0x000fe20008000000 */
[----:B------:R-:W-:-:S02]  /*13c0*/  @UP2 USHF.R.U32.HI UR6, URZ, UR9, UR7 ;  /* 0x00000009ff062299 */ /* 0x000fc40008011607 */
[----:B------:R-:W-:Y:S02]  /*13d0*/  USHF.R.U32.HI UR18, URZ, UR13, UR18 ;  /* 0x0000000dff127299 */ /* 0x000fe40008011612 */
[----:B------:R-:W-:Y:S02]  /*13e0*/  USEL UR4, UR20, UR24, !UP0 ;  /* 0x0000001814047287 */ /* 0x000fe4000c000000 */
[----:B------:R-:W-:Y:S02]  /*13f0*/  UIMAD UR7, UR5, UR21, URZ ;  /* 0x00000015050772a4 */ /* 0x000fe4000f8e02ff */
[----:B------:R-:W-:Y:S02]  /*1400*/  USEL UR5, UR16, UR18, !UP1 ;  /* 0x0000001210057287 */ /* 0x000fe4000c800000 */
[----:B------:R-:W-:Y:S02]  /*1410*/  UIMAD UR12, UR6, UR21, URZ ;  /* 0x00000015060c72a4 */ /* 0x000fe4000f8e02ff */
[----:B------:R-:W-:-:S02]  /*1420*/  UISETP.GE.AND UP0, UPT, UR4, UR7, UPT ;  /* 0x000000070400728c */ /* 0x000fc4000bf06270 */
[----:B------:R-:W-:Y:S02]  /*1430*/  UIMAD.WIDE.U32 UR10, UR4, UR8, URZ ;  /* 0x00000008040a72a5 */ /* 0x000fe4000f8e00ff */
[----:B------:R-:W-:Y:S02]  /*1440*/  UISETP.GE.OR UP0, UPT, UR5, UR12, UP0 ;  /* 0x0000000c0500728c */ /* 0x000fe40008706670 */
[----:B------:R-:W-:Y:S02]  /*1450*/  UIMAD.WIDE.U32 UR12, UR5, UR8, URZ ;  /* 0x00000008050c72a5 */ /* 0x000fe4000f8e00ff */
[----:B------:R-:W-:Y:S01]  /*1460*/  UIADD3 UR10, UPT, UPT, -UR4, URZ, URZ ;  /* 0x000000ff040a7290 */ /* 0x000fe2000fffe1ff */
[----:B------:R-:W-:Y:S01]  /*1470*/  UMOV UR8, UR11 ;  /* 0x0000000b00087c82 */ /* 0x000fe20008000000 */
[----:B------:R-:W-:Y:S02]  /*1480*/  UIADD3 UR11, UPT, UPT, -UR5, URZ, URZ ;  /* 0x000000ff050b7290 */ /* 0x000fe4000fffe1ff */
[----:B------:R-:W-:-:S03]  /*1490*/  USHF.R.U32.HI UR8, URZ, UR9, UR8 ;  /* 0x00000009ff087299 */ /* 0x000fc60008011608 */
[----:B------:R-:W-:Y:S01]  /*14a0*/  @!UP0 UMOV UR7, UR13 ;  /* 0x0000000d00078c82 */ /* 0x000fe20008000000 */
[----:B------:R-:W-:Y:S02]  /*14b0*/  UIMAD UR20, UR14, UR10, UR20 ;  /* 0x0000000a0e1472a4 */ /* 0x000fe4000f8e0214 */
[----:B------:R-:W-:Y:S02]  /*14c0*/  USEL UR8, UR4, UR8, !UP2 ;  /* 0x0000000804087287 */ /* 0x000fe4000d000000 */
[----:B------:R-:W-:Y:S02]  /*14d0*/  @!UP0 USHF.R.U32.HI UR7, URZ, UR9, UR7 ;  /* 0x00000009ff078299 */ /* 0x000fe40008011607 */
[----:B------:R-:W-:Y:S02]  /*14e0*/  UIADD3 UR9, UPT, UPT, -UR8, URZ, URZ ;  /* 0x000000ff08097290 */ /* 0x000fe4000fffe1ff */
[----:B------:R-:W-:Y:S02]  /*14f0*/  @!UP0 USEL UR7, UR5, UR7, !UP2 ;  /* 0x0000000705078287 */ /* 0x000fe4000d000000 */
[----:B------:R-:W-:-:S02]  /*1500*/  UIMAD UR9, UR21, UR9, UR4 ;  /* 0x00000009150972a4 */ /* 0x000fc4000f8e0204 */
[----:B------:R-:W-:Y:S02]  /*1510*/  @!UP0 UIADD3 UR8, UPT, UPT, UR8, -UR7, URZ ;  /* 0x8000000708088290 */ /* 0x000fe4000fffe0ff */
[----:B------:R-:W-:Y:S02]  /*1520*/  @!UP0 UIMAD UR6, UR9, UR6, UR7 ;  /* 0x00000006090682a4 */ /* 0x000fe4000f8e0207 */
[----:B------:R-:W-:Y:S02]  /*1530*/  @!UP0 UIMAD UR4, UR8, UR21, UR5 ;  /* 0x00000015080482a4 */ /* 0x000fe4000f8e0205 */
[----:B------:R-:W-:Y:S02]  /*1540*/  UIMAD UR16, UR26, UR11, UR16 ;  /* 0x0000000b1a1072a4 */ /* 0x000fe4000f8e0210 */
[----:B------:R-:W-:Y:S01]  /*1550*/  UIMAD UR20, UR4, UR14, UR20 ;  /* 0x0000000e041472a4 */ /* 0x000fe2000f8e0214 */
[----:B------:R-:W-:Y:S02]  /*1560*/  @!UP0 UMOV UR5, UR6 ;  /* 0x0000000600058c82 */ /* 0x000fe40008000000 */
[----:B------:R-:W-:-:S12]  /*1570*/  UIMAD UR16, UR5, UR26, UR16 ;  /* 0x0000001a051072a4 */ /* 0x000fd8000f8e0210 */
.L_x_19:
[----:B------:R-:W-:Y:S02]  /*1580*/  UISETP.NE.AND UP1, UPT, UR27, 0x1, UPT ;  /* 0x000000011b00788c */ /* 0x000fe4000bf25270 */
[----:B------:R-:W-:Y:S02]  /*1590*/  UISETP.NE.AND UP0, UPT, UR17, 0x2, UPT ;  /* 0x000000021100788c */ /* 0x000fe4000bf05270 */
[----:B------:R-:W-:-:S05]  /*15a0*/  ULOP3.LUT UR28, UR28, 0x800, URZ, 0xc0, !UPT ;  /* 0x000008001c1c7892 */ /* 0x000fca000f8ec0ff */
[----:B------:R-:W-:Y:S07]  /*15b0*/  BRA.U UP1, `(.L_x_20) ;  /* 0x0000000101447547 */ /* 0x000fee000b800000 */
[----:B------:R-:W1:Y:S01]  /*15c0*/  LDCU.128 UR8, c[0x0][0xb10] ;  /* 0x00016200ff0877ac */ /* 0x000e620008000c00 */
[----:B------:R-:W2:Y:S01]  /*15d0*/  LDCU UR12, c[0x0][0xb0c] ;  /* 0x00016180ff0c77ac */ /* 0x000ea20008000800 */
[----:B------:R-:W3:Y:S01]  /*15e0*/  LDCU UR13, c[0x0][0xb20] ;  /* 0x00016400ff0d77ac */ /* 0x000ee20008000800 */
[----:B-1----:R-:W-:Y:S02]  /*15f0*/  UIMAD.WIDE.U32 UR6, UR16, UR8, URZ ;  /* 0x00000008100672a5 */ /* 0x002fe4000f8e00ff */
[----:B------:R-:W-:Y:S02]  /*1600*/  UIMAD.WIDE.U32 UR4, UR20, UR11, URZ ;  /* 0x0000000b140472a5 */ /* 0x000fe4000f8e00ff */
[----:B--2---:R-:W-:Y:S02]  /*1610*/  UISETP.NE.AND UP2, UPT, UR12, 0x1, UPT ;  /* 0x000000010c00788c */ /* 0x004fe4000bf45270 */
[----:B------:R-:W-:Y:S01]  /*1620*/  UISETP.NE.AND UP1, UPT, UR10, 0x1, UPT ;  /* 0x000000010a00788c */ /* 0x000fe2000bf25270 */
[----:B------:R-:W-:-:S02]  /*1630*/  UMOV UR6, UR7 ;  /* 0x0000000700067c82 */ /* 0x000fc40008000000 */
[----:B------:R-:W-:Y:S01]  /*1640*/  UMOV UR4, UR5 ;  /* 0x0000000500047c82 */ /* 0x000fe20008000000 */
[----:B------:R-:W-:Y:S02]  /*1650*/  USHF.R.U32.HI UR6, URZ, UR9, UR6 ;  /* 0x00000009ff067299 */ /* 0x000fe40008011606 */
[----:B---3--:R-:W-:Y:S02]  /*1660*/  USHF.R.U32.HI UR4, URZ, UR13, UR4 ;  /* 0x0000000dff047299 */ /* 0x008fe40008011604 */
[----:B------:R-:W-:Y:S02]  /*1670*/  USEL UR5, UR16, UR6, !UP2 ;  /* 0x0000000610057287 */ /* 0x000fe4000d000000 */
[----:B------:R-:W-:-:S04]  /*1680*/  USEL UR4, UR20, UR4, !UP1 ;  /* 0x0000000414047287 */ /* 0x000fc8000c800000 */
[----:B------:R-:W-:Y:S02]  /*1690*/  UIADD3 UR6, UPT, UPT, UR5, -UR4, URZ ;  /* 0x8000000405067290 */ /* 0x000fe4000fffe0ff */
[----:B------:R-:W-:Y:S02]  /*16a0*/  UIADD3 UR4, UPT, UPT, -UR5, UR4, URZ ;  /* 0x0000000405047290 */ /* 0x000fe4000fffe1ff */
[----:B------:R-:W-:Y:S02]  /*16b0*/  UIMAD UR20, UR6, UR10, UR20 ;  /* 0x0000000a061472a4 */ /* 0x000fe4000f8e0214 */
[----:B------:R-:W-:-:S12]  /*16c0*/  UIMAD UR16, UR4, UR12, UR16 ;  /* 0x0000000c041072a4 */ /* 0x000fd8000f8e0210 */
.L_x_20:
[----:B------:R-:W-:Y:S05]  /*16d0*/  BRA.U !UP5, `(.L_x_21) ;  /* 0x000000010d0c7547 */ /* 0x000fea000b800000 */
[----:B------:R-:W-:Y:S01]  /*16e0*/  UCGABAR_WAIT ;  /* 0x0000000000007dc7 */ /* 0x000fe20008000000 */
[----:B------:R-:W-:Y:S01]  /*16f0*/  CCTL.IVALL ;  /* 0x00000000ff00798f */ /* 0x000fe20002000000 */
[----:B------:R-:W-:Y:S05]  /*1700*/  BRA `(.L_x_22) ;  /* 0x0000000000047947 */ /* 0x000fea0003800000 */
.L_x_21:
[----:B------:R-:W-:Y:S06]  /*1710*/  BAR.SYNC.DEFER_BLOCKING 0x0 ;  /* 0x0000000000007b1d */ /* 0x000fec0000010000 */
.L_x_22:
[----:B------:R-:W-:Y:S05]  /*1720*/  BRA.U UP0, `(.L_x_23) ;  /* 0x0000001500547547 */ /* 0x000fea000b800000 */
[----:B------:R-:W1:Y:S01]  /*1730*/  LDCU UR6, c[0x0][0x38c] ;  /* 0x00007180ff0677ac */ /* 0x000e620008000800 */
[----:B------:R-:W2:Y:S01]  /*1740*/  S2UR UR8, SR_CgaCtaId ;  /* 0x00000000000879c3 */ /* 0x000ea20000008800 */
[----:B------:R-:W-:Y:S01]  /*1750*/  PLOP3.LUT P1, PT, PT, PT, UP3, 0x80, 0x8 ;  /* 0x000000000008781c */ /* 0x000fe20003f2f038 */
[----:B------:R-:W-:Y:S01]  /*1760*/  IMAD.MOV.U32 R12, RZ, RZ, 0x1 ;  /* 0x00000001ff0c7424 */ /* 0x000fe200078e00ff */
[----:B------:R-:W-:Y:S01]  /*1770*/  UMOV UR7, 0x400 ;  /* 0x0000040000077882 */ /* 0x000fe20000000000 */
[----:B------:R-:W-:Y:S01]  /*1780*/  UISETP.NE.AND UP1, UPT, UR17, URZ, UPT ;  /* 0x000000ff1100728c */ /* 0x000fe2000bf25270 */
[----:B------:R-:W-:Y:S02]  /*1790*/  ISETP.EQ.OR P2, PT, R0, RZ, P3 ;  /* 0x000000ff0000720c */ /* 0x000fe40001f42670 */
[----:B------:R-:W-:Y:S02]  /*17a0*/  CS2R R10, SRZ ;  /* 0x00000000000a7805 */ /* 0x000fe4000001ff00 */
[----:B------:R-:W-:Y:S01]  /*17b0*/  PLOP3.LUT P1, PT, P1, PT, PT, 0x8, 0x80 ;  /* 0x000000000080781c */ /* 0x000fe20000f2e170 */
[----:B------:R-:W-:Y:S01]  /*17c0*/  IMAD.MOV.U32 R9, RZ, RZ, RZ ;  /* 0x000000ffff097224 */ /* 0x000fe200078e00ff */
[----:B------:R-:W3:Y:S01]  /*17d0*/  LDCU UR40, c[0x0][0x370] ;  /* 0x00006e00ff2877ac */ /* 0x000ee20008000800 */
[----:B------:R-:W-:Y:S01]  /*17e0*/  IMAD.MOV.U32 R8, RZ, RZ, 0x1 ;  /* 0x00000001ff087424 */ /* 0x000fe200078e00ff */
[----:B------:R-:W4:Y:S01]  /*17f0*/  LDCU.64 UR26, c[0x0][0x348] ;  /* 0x00006900ff1a77ac */ /* 0x000f220008000a00 */
[----:B-1----:R-:W-:-:S02]  /*1800*/  UIADD3 UR5, UPT, UPT, UR6, 0x1f, URZ ;  /* 0x0000001f06057890 */ /* 0x002fc4000fffe0ff */
[----:B------:R-:W-:Y:S02]  /*1810*/  USHF.R.U32.HI UR45, URZ, 0x5, UR28 ;  /* 0x00000005ff2d7899 */ /* 0x000fe4000801161c */
[----:B------:R-:W-:Y:S02]  /*1820*/  USHF.R.S32.HI UR4, URZ, 0x1f, UR5 ;  /* 0x0000001fff047899 */ /* 0x000fe40008011405 */
[----:B------:R-:W-:Y:S02]  /*1830*/  UIADD3 UR46, UPT, UPT, UR6, 0x3e, URZ ;  /* 0x0000003e062e7890 */ /* 0x000fe4000fffe0ff */
[----:B------:R-:W-:Y:S02]  /*1840*/  ULEA.HI UR4, UR4, UR5, URZ, 0x5 ;  /* 0x0000000504047291 */ /* 0x000fe4000f8f28ff */
[----:B------:R-:W-:Y:S02]  /*1850*/  UIADD3 UR5, UPT, UPT, UR6, -0x1, URZ ;  /* 0xffffffff06057890 */ /* 0x000fe4000fffe0ff */
[----:B------:R-:W-:-:S02]  /*1860*/  USHF.R.S32.HI UR43, URZ, 0x5, UR4 ;  /* 0x00000005ff2b7899 */ /* 0x000fc40008011404 */
[----:B------:R-:W-:Y:S02]  /*1870*/  UISETP.GE.U32.AND UP2, UPT, UR5, -0x3f, UPT ;  /* 0xffffffc10500788c */ /* 0x000fe4000bf46070 */
[----:B------:R-:W-:Y:S02]  /*1880*/  UISETP.LT.U32.AND UP0, UPT, UR43, 0x8, UPT ;  /* 0x000000082b00788c */ /* 0x000fe4000bf01070 */
[----:B--2---:R-:W-:Y:S02]  /*1890*/  ULEA UR7, UR8, UR7, 0x18 ;  /* 0x0000000708077291 */ /* 0x004fe4000f8ec0ff */
[----:B------:R-:W-:Y:S02]  /*18a0*/  USEL UR41, UR43, 0x8, UP0 ;  /* 0x000000082b297887 */ /* 0x000fe40008000000 */
[----:B------:R-:W-:Y:S02]  /*18b0*/  ULEA UR29, UR28, UR7, 0x2 ;  /* 0x000000071c1d7291 */ /* 0x000fe4000f8e10ff */
[----:B------:R-:W-:-:S02]  /*18c0*/  UIADD3 UR21, UPT, UPT, UR41, -0x1, URZ ;  /* 0xffffffff29157890 */ /* 0x000fc4000fffe0ff */
[----:B------:R-:W-:Y:S01]  /*18d0*/  @UP2 UIADD3 UR21, UPT, UPT, UR41, URZ, URZ ;  /* 0x000000ff29152290 */ /* 0x000fe2000fffe0ff */
[----:B------:R-:W1:Y:S01]  /*18e0*/  LDCU UR39, c[0x0][0x374] ;  /* 0x00006e80ff2777ac */ /* 0x000e620008000800 */
[----:B------:R-:W-:Y:S02]  /*18f0*/  USEL UR24, UR48, 0x2, UP1 ;  /* 0x0000000230187887 */ /* 0x000fe40008800000 */
[----:B------:R-:W-:Y:S02]  /*1900*/  UIADD3 UR29, UPT, UPT, UR29, 0x8400, URZ ;  /* 0x000084001d1d7890 */ /* 0x000fe4000fffe0ff */
[----:B------:R-:W-:Y:S02]  /*1910*/  UIADD3 UR44, UPT, UPT, UR43, -UR41, URZ ;  /* 0x800000292b2c7290 */ /* 0x000fe4000fffe0ff */
[----:B------:R-:W-:Y:S01]  /*1920*/  UIADD3 UR21, UPT, UPT, UR21, 0x1, URZ ;  /* 0x0000000115157890 */ /* 0x000fe2000fffe0ff */
[----:B---34-:R-:W-:-:S11]  /*1930*/  UMOV UR5, URZ ;  /* 0x000000ff00057c82 */ /* 0x018fd60008000000 */
.L_x_43:
[----:B------:R-:W2:Y:S02]  /*1940*/  S2UR UR4, SR_CgaCtaId ;  /* 0x00000000000479c3 */ /* 0x000ea40000008800 */
[----:B--2---:R-:W-:-:S09]  /*1950*/  UISETP.NE.AND UP0, UPT, UR4, URZ, UPT ;  /* 0x000000ff0400728c */ /* 0x004fd2000bf05270 */
[----:B------:R-:W-:Y:S05]  /*1960*/  BRA.U UP0, `(.L_x_24) ;  /* 0x0000000100287547 */ /* 0x000fea000b800000 */
[----:B------:R-:W-:Y:S02]  /*1970*/  LEA R0, R9, UR7, 0x3 ;  /* 0x0000000709007c11 */ /* 0x000fe4000f8e18ff */
[----:B------:R-:W-:-:S04]  /*1980*/  SHF.L.U32 R2, R8, 0x1f, RZ ;  /* 0x0000001f08027819 */ /* 0x000fc800000006ff */
[----:B------:R-:W2:Y:S02]  /*1990*/  SYNCS.PHASECHK.TRANS64.TRYWAIT P0, [R0+URZ+0x140], R2 ;  /* 0x00014002000075a7 */ /* 0x000ea400080011ff */
[----:B--2---:R-:W-:Y:S05]  /*19a0*/  @!P0 BRA `(.L_x_25) ;  /* 0x0000006800648947 */ /* 0x004fea0003800000 */
.L_x_143:
[----:B------:R-:W-:Y:S01]  /*19b0*/  VIADD R9, R9, 0x1 ;  /* 0x0000000109097836 */ /* 0x000fe20000000000 */
[----:B------:R2:W-:Y:S04]  /*19c0*/  SYNCS.ARRIVE.TRANS64.A1T0 RZ, [R0+URZ+0x130], RZ ;  /* 0x000130ff00ff79a7 */ /* 0x0005e800081000ff */
[----:B------:R-:W-:-:S04]  /*19d0*/  ISETP.NE.AND P0, PT, R9, 0x2, PT ;  /* 0x000000020900780c */ /* 0x000fc80003f05270 */
[----:B------:R-:W-:Y:S02]  /*19e0*/  SEL R9, R9, RZ, P0 ;  /* 0x000000ff09097207 */ /* 0x000fe40000000000 */
[----:B--2---:R-:W-:-:S04]  /*19f0*/  SEL R0, RZ, 0x1, P0 ;  /* 0x00000001ff007807 */ /* 0x004fc80000000000 */
[----:B------:R-:W-:-:S07]  /*1a00*/  LOP3.LUT R8, R8, R0, RZ, 0x3c, !PT ;  /* 0x0000000008087212 */ /* 0x000fce00078e3cff */
.L_x_24:
[----:B------:R-:W-:Y:S01]  /*1a10*/  ULEA UR4, UR5, UR7, 0x3 ;  /* 0x0000000705047291 */ /* 0x000fe2000f8e18ff */
[----:B------:R-:W-:Y:S01]  /*1a20*/  SHF.L.U32 R0, R12, 0x1f, RZ ;  /* 0x0000001f0c007819 */ /* 0x000fe200000006ff */
[----:B------:R-:W-:Y:S02]  /*1a30*/  UISETP.GE.U32.AND UP0, UPT, UR46, 0x3f, UPT ;  /* 0x0000003f2e00788c */ /* 0x000fe4000bf06070 */
[----:B------:R-:W-:Y:S02]  /*1a40*/  USHF.L.U32 UR11, UR20, 0x6, URZ ;  /* 0x00000006140b7899 */ /* 0x000fe400080006ff */
[----:B------:R-:W-:Y:S01]  /*1a50*/  ULEA UR35, UR16, UR45, 0x7 ;  /* 0x0000002d10237291 */ /* 0x000fe2000f8e38ff */
[----:B------:R-:W-:Y:S02]  /*1a60*/  UMOV UR13, URZ ;  /* 0x000000ff000d7c82 */ /* 0x000fe40008000000 */
[----:B------:R2:W3:Y:S02]  /*1a70*/  SYNCS.PHASECHK.TRANS64.TRYWAIT P0, [UR4+0x40], R0 ;  /* 0x00004000ff0075a7 */ /* 0x0004e40008001104 */
[----:B------:R-:W-:Y:S07]  /*1a80*/  BRA.U !UP0, `(.L_x_26) ;  /* 0x0000000108c07547 */ /* 0x000fee000b800000 */
[----:B------:R-:W-:Y:S01]  /*1a90*/  UMOV UR6, URZ ;  /* 0x000000ff00067c82 */ /* 0x000fe20008000000 */
[----:B------:R-:W-:-:S05]  /*1aa0*/  UMOV UR4, UR5 ;  /* 0x0000000500047c82 */ /* 0x000fca0008000000 */
.L_x_32:
[----:B------:R-:W-:Y:S01]  /*1ab0*/  ULEA UR33, UR4, UR7, 0x3 ;  /* 0x0000000704217291 */ /* 0x000fe2000f8e18ff */
[----:B---3--:R-:W-:Y:S01]  /*1ac0*/  @!P3 MOV R2, 0x6000 ;  /* 0x000060000002b802 */ /* 0x008fe20000000f00 */
[----:B-1-3--:R-:W-:Y:S10]  /*1ad0*/  @P0 BRA `(.L_x_27) ;  /* 0x00000000000c0947 */ /* 0x00aff40003800000 */
[----:B------:R-:W-:-:S04]  /*1ae0*/  SHF.L.U32 R3, R12, 0x1f, RZ ;  /* 0x0000001f0c037819 */ /* 0x000fc800000006ff */
[----:B------:R-:W3:Y:S02]  /*1af0*/  SYNCS.PHASECHK.TRANS64.TRYWAIT P0, [UR33+0x40], R3 ;  /* 0x00004003ff0075a7 */ /* 0x000ee40008001121 */
[----:B---3--:R-:W-:Y:S05]  /*1b00*/  @!P0 BRA `(.L_x_28) ;  /* 0x0000006800208947 */ /* 0x008fea0003800000 */
.L_x_27:
[----:B------:R3:W-:Y:S01]  /*1b10*/  @!P3 SYNCS.ARRIVE.TRANS64 RZ, [UR33], R2 ;  /* 0x00000002ffffb9a7 */ /* 0x0007e20008000021 */
[----:B------:R-:W-:-:S04]  /*1b20*/  ULOP3.LUT UR5, UR24, 0x2, URZ, 0xfc, !UPT ;  /* 0x0000000218057892 */ /* 0x000fc8000f8efcff */
[----:B------:R-:W-:-:S09]  /*1b30*/  UISETP.NE.AND UP0, UPT, UR5, 0x2, UPT ;  /* 0x000000020500788c */ /* 0x000fd2000bf05270 */
[----:B------:R-:W-:Y:S05]  /*1b40*/  BRA.U UP0, `(.L_x_29) ;  /* 0x0000000100047547 */ /* 0x000fea000b800000 */
[----:B-1----:R-:W-:Y:S05]  /*1b50*/  BPT.TRAP 0x1 ;  /* 0x000000040000795c */ /* 0x002fea0000300000 */
.L_x_29:
[----:B------:R-:W-:Y:S04]  /*1b60*/  BSSY.RECONVERGENT B0, `(.L_x_30) ;  /* 0x0000003000007945 */ /* 0x000fe80003800200 */
[----:B------:R-:W-:Y:S05]  /*1b70*/  @P2 BRA `(.L_x_31) ;  /* 0x0000000000042947 */ /* 0x000fea0003800000 */
[----:B-1----:R-:W-:Y:S05]  /*1b80*/  BPT.TRAP 0x1 ;  /* 0x000000040000795c */ /* 0x002fea0000300000 */
.L_x_31:
[----:B-1----:R-:W-:Y:S05]  /*1b90*/  BSYNC.RECONVERGENT B0 ;  /* 0x0000000000007941 */ /* 0x002fea0003800200 */
.L_x_30:
[----:B------:R-:W-:Y:S02]  /*1ba0*/  UIADD3 UR5, UPT, UPT, UR4, 0x1, URZ ;  /* 0x0000000104057890 */ /* 0x000fe4000fffe0ff */
[----:B------:R-:W-:Y:S02]  /*1bb0*/  UIADD3 UR16, UP1, UPT, UR26, 0x80, URZ ;  /* 0x000000801a107890 */ /* 0x000fe4000ff3e0ff */
[----:B------:R-:W-:Y:S02]  /*1bc0*/  UISETP.NE.AND UP0, UPT, UR5, 0x8, UPT ;  /* 0x000000080500788c */ /* 0x000fe4000bf05270 */
[----:B------:R-:W-:Y:S02]  /*1bd0*/  USHF.L.U32 UR34, UR6, 0x5, URZ ;  /* 0x0000000506227899 */ /* 0x000fe400080006ff */
[----:B------:R-:W-:Y:S02]  /*1be0*/  USEL UR9, URZ, 0x1, UP0 ;  /* 0x00000001ff097887 */ /* 0x000fe40008000000 */
[----:B------:R-:W-:-:S02]  /*1bf0*/  USEL UR5, UR5, URZ, UP0 ;  /* 0x000000ff05057287 */ /* 0x000fc40008000000 */
[----:B------:R-:W-:Y:S02]  /*1c00*/  UIADD3 UR14, UP0, UPT, UR26, 0x180, URZ ;  /* 0x000001801a0e7890 */ /* 0x000fe4000ff1e0ff */
[----:B------:R-:W-:Y:S01]  /*1c10*/  ULEA UR8, UR5, UR7, 0x3 ;  /* 0x0000000705087291 */ /* 0x000fe2000f8e18ff */
[----:B------:R-:W-:Y:S01]  /*1c20*/  LOP3.LUT R12, R12, UR9, RZ, 0x3c, !PT ;  /* 0x000000090c0c7c12 */ /* 0x000fe2000f8e3cff */
[----:B------:R-:W-:Y:S02]  /*1c30*/  ULEA UR9, UR4, UR28, 0xc ;  /* 0x0000001c04097291 */ /* 0x000fe4000f8e60ff */
[----:B------:R-:W-:Y:S01]  /*1c40*/  UIADD3.X UR17, UPT, UPT, URZ, UR27, URZ, UP1, !UPT ;  /* 0x0000001bff117290 */ /* 0x000fe20008ffe4ff */
[----:B--2---:R-:W-:Y:S01]  /*1c50*/  SHF.L.U32 R0, R12, 0x1f, RZ ;  /* 0x0000001f0c007819 */ /* 0x004fe200000006ff */
[----:B------:R-:W-:Y:S02]  /*1c60*/  ULEA UR9, UR9, UR7, 0x2 ;  /* 0x0000000709097291 */ /* 0x000fe4000f8e10ff */
[----:B------:R-:W-:Y:S01]  /*1c70*/  UIADD3.X UR15, UPT, UPT, URZ, UR27, URZ, UP0, !UPT ;  /* 0x0000001bff0f7290 */ /* 0x000fe200087fe4ff */
[----:B------:R4:W1:Y:S01]  /*1c80*/  SYNCS.PHASECHK.TRANS64.TRYWAIT P0, [UR8+0x40], R0 ;  /* 0x00004000ff0075a7 */ /* 0x0008620008001108 */
[----:B------:R-:W-:-:S02]  /*1c90*/  ULEA UR8, UR4, UR7, 0xd ;  /* 0x0000000704087291 */ /* 0x000fc4000f8e68ff */
[----:B------:R-:W-:Y:S02]  /*1ca0*/  UIADD3 UR32, UPT, UPT, UR9, 0x8400, URZ ;  /* 0x0000840009207890 */ /* 0x000fe4000fffe0ff */
[----:B------:R-:W-:Y:S01]  /*1cb0*/  UIADD3 UR8, UPT, UPT, UR8, 0x28400, URZ ;  /* 0x0002840008087890 */ /* 0x000fe2000fffe0ff */
[----:B------:R-:W-:Y:S01]  /*1cc0*/  UMOV UR13, 0x30000 ;  /* 0x00030000000d7882 */ /* 0x000fe20000000000 */
[----:B------:R-:W-:Y:S01]  /*1cd0*/  UMOV UR18, 0x0 ;  /* 0x0000000000127882 */ /* 0x000fe20000000000 */
[----:B------:R-:W-:Y:S01]  /*1ce0*/  UMOV UR19, 0x10000000 ;  /* 0x1000000000137882 */ /* 0x000fe20000000000 */
[----:B------:R-:W-:Y:S01]  /*1cf0*/  UMOV UR12, UR36 ;  /* 0x00000024000c7c82 */ /* 0x000fe20008000000 */
[----:B------:R-:W-:Y:S01]  /*1d00*/  UMOV UR9, UR33 ;  /* 0x0000002100097c82 */ /* 0x000fe20008000000 */
[----:B------:R-:W-:Y:S01]  /*1d10*/  UMOV UR10, UR34 ;  /* 0x00000022000a7c82 */ /* 0x000fe20008000000 */
[----:B------:R2:W-:Y:S01]  /*1d20*/  UTMALDG.3D.MULTICAST [UR32], [UR16], UR13, desc[UR18] ;  /* 0x00001220100073b4 */ /* 0x0005e2000801180d */
[----:B------:R-:W-:Y:S01]  /*1d30*/  UIADD3 UR6, UPT, UPT, UR6, 0x1, URZ ;  /* 0x0000000106067890 */ /* 0x000fe2000fffe0ff */
[----:B------:R-:W-:-:S03]  /*1d40*/  UMOV UR4, UR5 ;  /* 0x0000000500047c82 */ /* 0x000fc60008000000 */
[----:B------:R-:W-:Y:S01]  /*1d50*/  UISETP.NE.AND UP0, UPT, UR6, UR21, UPT ;  /* 0x000000150600728c */ /* 0x000fe2000bf05270 */
[----:B------:R4:W-:Y:S01]  /*1d60*/  UTMALDG.3D [UR8], [UR14], desc[UR18] ;  /* 0x000012080e0075b4 */ /* 0x0009e20008011000 */
[----:B--2---:R-:W-:-:S07]  /*1d70*/  UMOV UR13, UR21 ;  /* 0x00000015000d7c82 */ /* 0x004fce0008000000 */
[----:B----4-:R-:W-:Y:S05]  /*1d80*/  BRA.U UP0, `(.L_x_32) ;  /* 0xfffffffd00487547 */ /* 0x010fea000b83ffff */
.L_x_26:
[----:B------:R-:W-:Y:S01]  /*1d90*/  ULEA UR4, UR5, UR7, 0x3 ;  /* 0x0000000705047291 */ /* 0x000fe2000f8e18ff */
[----:B--2---:R-:W-:Y:S01]  /*1da0*/  SHF.L.U32 R0, R12, 0x1f, RZ ;  /* 0x0000001f0c007819 */ /* 0x004fe200000006ff */
[----:B------:R-:W-:Y:S01]  /*1db0*/  @!P1 SYNCS.ARRIVE.TRANS64.A1T0 RZ, [UR7+0xc8], RZ ;  /* 0x0000c8ffffff99a7 */ /* 0x000fe20008100007 */
[----:B------:R-:W-:-:S06]  /*1dc0*/  UISETP.GT.AND UP0, UPT, UR43, UR41, UPT ;  /* 0x000000292b00728c */ /* 0x000fcc000bf04270 */
[----:B-1-3--:R1:W2:Y:S03]  /*1dd0*/  SYNCS.PHASECHK.TRANS64.TRYWAIT P0, [UR4+0x40], R0 ;  /* 0x00004000ff0075a7 */ /* 0x00a2a60008001104 */
[----:B------:R-:W-:Y:S05]  /*1de0*/  BRA.U !UP0, `(.L_x_33) ;  /* 0x0000000108bc7547 */ /* 0x000fea000b800000 */
[----:B------:R-:W-:Y:S01]  /*1df0*/  UIADD3 UR25, UPT, UPT, UR44, UR13, URZ ;  /* 0x0000000d2c197290 */ /* 0x000fe2000fffe0ff */
[----:B------:R-:W-:-:S11]  /*1e00*/  UMOV UR4, UR5 ;  /* 0x0000000500047c82 */ /* 0x000fd60008000000 */
.L_x_39:
[----:B------:R-:W-:Y:S01]  /*1e10*/  ULEA UR17, UR4, UR7, 0x3 ;  /* 0x0000000704117291 */ /* 0x000fe2000f8e18ff */
[----:B--2---:R-:W-:Y:S01]  /*1e20*/  @!P3 MOV R2, 0x6000 ;  /* 0x000060000002b802 */ /* 0x004fe20000000f00 */
[----:B--2-4-:R-:W-:Y:S10]  /*1e30*/  @P0 BRA `(.L_x_34) ;  /* 0x00000000000c0947 */ /* 0x014ff40003800000 */
[----:B------:R-:W-:-:S04]  /*1e40*/  SHF.L.U32 R3, R12, 0x1f, RZ ;  /* 0x0000001f0c037819 */ /* 0x000fc800000006ff */
[----:B------:R-:W2:Y:S02]  /*1e50*/  SYNCS.PHASECHK.TRANS64.TRYWAIT P0, [UR17+0x40], R3 ;  /* 0x00004003ff0075a7 */ /* 0x000ea40008001111 */
[----:B--2---:R-:W-:Y:S05]  /*1e60*/  @!P0 BRA `(.L_x_35) ;  /* 0x0000006400608947 */ /* 0x004fea0003800000 */
.L_x_34:
[----:B------:R2:W-:Y:S01]  /*1e70*/  @!P3 SYNCS.ARRIVE.TRANS64 RZ, [UR17], R2 ;  /* 0x00000002ffffb9a7 */ /* 0x0005e20008000011 */
[----:B------:R-:W-:-:S04]  /*1e80*/  ULOP3.LUT UR5, UR24, 0x2, URZ, 0xfc, !UPT ;  /* 0x0000000218057892 */ /* 0x000fc8000f8efcff */
[----:B------:R-:W-:-:S09]  /*1e90*/  UISETP.NE.AND UP0, UPT, UR5, 0x2, UPT ;  /* 0x000000020500788c */ /* 0x000fd2000bf05270 */
[----:B------:R-:W-:Y:S05]  /*1ea0*/  BRA.U UP0, `(.L_x_36) ;  /* 0x0000000100047547 */ /* 0x000fea000b800000 */
[----:B------:R-:W-:Y:S05]  /*1eb0*/  BPT.TRAP 0x1 ;  /* 0x000000040000795c */ /* 0x000fea0000300000 */
.L_x_36:
[----:B------:R-:W-:Y:S04]  /*1ec0*/  BSSY.RECONVERGENT B0, `(.L_x_37) ;  /* 0x0000003000007945 */ /* 0x000fe80003800200 */
[----:B------:R-:W-:Y:S05]  /*1ed0*/  @P2 BRA `(.L_x_38) ;  /* 0x0000000000042947 */ /* 0x000fea0003800000 */
[----:B------:R-:W-:Y:S05]  /*1ee0*/  BPT.TRAP 0x1 ;  /* 0x000000040000795c */ /* 0x000fea0000300000 */
.L_x_38:
[----:B------:R-:W-:Y:S05]  /*1ef0*/  BSYNC.RECONVERGENT B0 ;  /* 0x0000000000007941 */ /* 0x000fea0003800200 */
.L_x_37:
[----:B------:R-:W-:Y:S02]  /*1f00*/  UIADD3 UR5, UPT, UPT, UR4, 0x1, URZ ;  /* 0x0000000104057890 */ /* 0x000fe4000fffe0ff */
[----:B------:R-:W-:Y:S02]  /*1f10*/  UIADD3 UR14, UP1, UPT, UR26, 0x80, URZ ;  /* 0x000000801a0e7890 */ /* 0x000fe4000ff3e0ff */
[----:B------:R-:W-:Y:S02]  /*1f20*/  UISETP.NE.AND UP0, UPT, UR5, 0x8, UPT ;  /* 0x000000080500788c */ /* 0x000fe4000bf05270 */
[----:B------:R-:W-:Y:S02]  /*1f30*/  USHF.L.U32 UR18, UR13, 0x5, URZ ;  /* 0x000000050d127899 */ /* 0x000fe400080006ff */
[----:B------:R-:W-:Y:S02]  /*1f40*/  USEL UR8, URZ, 0x1, UP0 ;  /* 0x00000001ff087887 */ /* 0x000fe40008000000 */
[----:B------:R-:W-:-:S02]  /*1f50*/  USEL UR5, UR5, URZ, UP0 ;  /* 0x000000ff05057287 */ /* 0x000fc40008000000 */
[----:B------:R-:W-:Y:S02]  /*1f60*/  UIADD3 UR22, UP0, UPT, UR26, 0x180, URZ ;  /* 0x000001801a167890 */ /* 0x000fe4000ff1e0ff */
[----:B------:R-:W-:Y:S01]  /*1f70*/  LOP3.LUT R12, R12, UR8, RZ, 0x3c, !PT ;  /* 0x000000080c0c7c12 */ /* 0x000fe2000f8e3cff */
[----:B------:R-:W-:Y:S02]  /*1f80*/  ULEA UR6, UR5, UR7, 0x3 ;  /* 0x0000000705067291 */ /* 0x000fe4000f8e18ff */
[----:B------:R-:W-:Y:S01]  /*1f90*/  ULEA UR8, UR4, UR7, 0xd ;  /* 0x0000000704087291 */ /* 0x000fe2000f8e68ff */
[----:B-1----:R-:W-:Y:S01]  /*1fa0*/  SHF.L.U32 R0, R12, 0x1f, RZ ;  /* 0x0000001f0c007819 */ /* 0x002fe200000006ff */
[----:B------:R-:W-:Y:S02]  /*1fb0*/  ULEA UR16, UR4, UR29, 0xe ;  /* 0x0000001d04107291 */ /* 0x000fe4000f8e70ff */
[----:B------:R-:W-:Y:S02]  /*1fc0*/  UIADD3.X UR15, UPT, UPT, URZ, UR27, URZ, UP1, !UPT ;  /* 0x0000001bff0f7290 */ /* 0x000fe40008ffe4ff */
[----:B------:R-:W-:Y:S01]  /*1fd0*/  UIADD3 UR8, UPT, UPT, UR8, 0x28400, URZ ;  /* 0x0002840008087890 */ /* 0x000fe2000fffe0ff */
[----:B------:R3:W4:Y:S01]  /*1fe0*/  SYNCS.PHASECHK.TRANS64.TRYWAIT P0, [UR6+0x40], R0 ;  /* 0x00004000ff0075a7 */ /* 0x0007220008001106 */
[----:B------:R-:W-:Y:S01]  /*1ff0*/  UIADD3.X UR23, UPT, UPT, URZ, UR27, URZ, UP0, !UPT ;  /* 0x0000001bff177290 */ /* 0x000fe200087fe4ff */
[----:B------:R-:W-:Y:S01]  /*2000*/  UMOV UR6, 0x30000 ;  /* 0x0003000000067882 */ /* 0x000fe20000000000 */
[----:B------:R-:W-:Y:S01]  /*2010*/  UMOV UR30, 0x0 ;  /* 0x00000000001e7882 */ /* 0x000fe20000000000 */
[----:B------:R-:W-:Y:S01]  /*2020*/  UMOV UR31, 0x10000000 ;  /* 0x10000000001f7882 */ /* 0x000fe20000000000 */
[----:B------:R-:W-:Y:S01]  /*2030*/  UMOV UR19, UR35 ;  /* 0x0000002300137c82 */ /* 0x000fe20008000000 */
[----:B------:R-:W-:Y:S01]  /*2040*/  UMOV UR20, UR36 ;  /* 0x0000002400147c82 */ /* 0x000fe20008000000 */
[----:B------:R-:W-:Y:S01]  /*2050*/  UMOV UR12, UR36 ;  /* 0x00000024000c7c82 */ /* 0x000fe20008000000 */
[----:B------:R-:W-:Y:S01]  /*2060*/  UMOV UR9, UR17 ;  /* 0x0000001100097c82 */ /* 0x000fe20008000000 */
[----:B------:R-:W-:Y:S01]  /*2070*/  UMOV UR10, UR18 ;  /* 0x00000012000a7c82 */ /* 0x000fe20008000000 */
[----:B------:R3:W-:Y:S01]  /*2080*/  UTMALDG.3D.MULTICAST [UR16], [UR14], UR6, desc[UR30] ;  /* 0x00001e100e0073b4 */ /* 0x0007e20008011806 */
[----:B------:R-:W-:Y:S01]  /*2090*/  UIADD3 UR13, UPT, UPT, UR13, 0x1, URZ ;  /* 0x000000010d0d7890 */ /* 0x000fe2000fffe0ff */
[----:B------:R-:W-:-:S03]  /*20a0*/  UMOV UR4, UR5 ;  /* 0x0000000500047c82 */ /* 0x000fc60008000000 */
[----:B------:R-:W-:Y:S01]  /*20b0*/  UISETP.NE.AND UP0, UPT, UR13, UR25, UPT ;  /* 0x000000190d00728c */ /* 0x000fe2000bf05270 */
[----:B------:R3:W-:Y:S08]  /*20c0*/  UTMALDG.3D [UR8], [UR22], desc[UR30] ;  /* 0x00001e08160075b4 */ /* 0x0007f00008011000 */
[----:B---3--:R-:W-:Y:S05]  /*20d0*/  BRA.U UP0, `(.L_x_39) ;  /* 0xfffffffd004c7547 */ /* 0x008fea000b83ffff */
.L_x_33:
[C---:B------:R-:W-:Y:S01]  /*20e0*/  LEA R3, R11.reuse, UR7, 0x3 ;  /* 0x000000070b037c11 */ /* 0x040fe2000f8e18ff */
[----:B------:R-:W-:Y:S01]  /*20f0*/  NOP ;  /* 0x0000000000007918 */ /* 0x000fe20000000000 */
[----:B-1----:R-:W-:Y:S02]  /*2100*/  SHF.L.U32 R0, R10, 0x1f, RZ ;  /* 0x0000001f0a007819 */ /* 0x002fe400000006ff */
[----:B------:R-:W-:Y:S02]  /*2110*/  LEA R4, R11, UR7, 0x4 ;  /* 0x000000070b047c11 */ /* 0x000fe4000f8e20ff */
[----:B--2-4-:R-:W1:Y:S02]  /*2120*/  SYNCS.PHASECHK.TRANS64.TRYWAIT P0, [R3+URZ+0xd0], R0 ;  /* 0x0000d000030075a7 */ /* 0x014e6400080011ff */
[----:B-1----:R-:W-:Y:S05]  /*2130*/  @!P0 BRA `(.L_x_40) ;  /* 0x0000006000c48947 */ /* 0x002fea0003800000 */
.L_x_146:
[----:B------:R-:W2:Y:S01]  /*2140*/  LDS.128 R4, [R4+0x160] ;  /* 0x0001600004047984 */ /* 0x000ea20000000c00 */
[----:B------:R-:W-:Y:S01]  /*2150*/  UISETP.GE.AND UP0, UPT, UR42, 0x1, UPT ;  /* 0x000000012a00788c */ /* 0x000fe2000bf06270 */
[----:B------:R-:W-:Y:S01]  /*2160*/  @!PT LDS RZ, [RZ] ;  /* 0x00000000fffff984 */ /* 0x000fe20000000800 */
[----:B------:R-:W-:Y:S01]  /*2170*/  @!PT LDS RZ, [RZ] ;  /* 0x00000000fffff984 */ /* 0x000fe20000000800 */
[----:B------:R-:W-:Y:S01]  /*2180*/  @!PT LDS RZ, [RZ] ;  /* 0x00000000fffff984 */ /* 0x000fe20000000800 */
[----:B------:R-:W-:Y:S01]  /*2190*/  @!PT LDS RZ, [RZ] ;  /* 0x00000000fffff984 */ /* 0x000fe20000000800 */
[----:B------:R3:W-:Y:S06]  /*21a0*/  MEMBAR.ALL.CTA ;  /* 0x0000000000007992 */ /* 0x0007ec0000008000 */
[----:B---3--:R-:W3:Y:S01]  /*21b0*/  FENCE.VIEW.ASYNC.S ;  /* 0x00000000000073c6 */ /* 0x008ee20000000000 */
[----:B--2---:R-:W-:-:S13]  /*21c0*/  LOP3.LUT P0, RZ, R6, 0x1, RZ, 0xc0, !PT ;  /* 0x0000000106ff7812 */ /* 0x004fda000780c0ff */
[----:B---3--:R-:W-:Y:S01]  /*21d0*/  VOTEU.ANY UP1, P0 ;  /* 0x0000000000ff7886 */ /* 0x008fe20000020100 */
[----:B------:R-:W-:-:S13]  /*21e0*/  PLOP3.LUT P0, PT, PT, PT, UP1, 0x80, 0x8 ;  /* 0x000000000008781c */ /* 0x000fda0003f0f018 */
[----:B-1----:R-:W-:Y:S02]  /*21f0*/  @P0 LOP3.LUT R0, R5, 0xffff, RZ, 0xc0, !PT ;  /* 0x0000ffff05000812 */ /* 0x002fe400078ec0ff */
[----:B------:R-:W-:Y:S02]  /*2200*/  @P0 MOV R2, R4 ;  /* 0x0000000400020202 */ /* 0x000fe40000000f00 */
[----:B------:R-:W-:Y:S01]  /*2210*/  @P0 R2UR UR6, R0 ;  /* 0x00000000000602ca */ /* 0x000fe200000e0000 */
[----:B------:R-:W-:Y:S01]  /*2220*/  VIADD R0, R3, 0xe0 ;  /* 0x000000e003007836 */ /* 0x000fe20000000000 */
[----:B------:R-:W-:Y:S02]  /*2230*/  @P0 SHF.R.U32.HI R4, RZ, 0x10, R5 ;  /* 0x00000010ff040819 */ /* 0x000fe40000011605 */
[----:B------:R-:W-:Y:S02]  /*2240*/  @P0 R2UR UR8, R2 ;  /* 0x00000000020802ca */ /* 0x000fe400000e0000 */
[----:B------:R-:W-:-:S02]  /*2250*/  PRMT R0, RZ, 0x654, R0 ;  /* 0x00000654ff007816 */ /* 0x000fc40000000000 */
[----:B------:R-:W-:Y:S02]  /*2260*/  @P0 R2UR UR4, R4 ;  /* 0x00000000040402ca */ /* 0x000fe400000e0000 */
[----:B------:R1:W-:Y:S03]  /*2270*/  SYNCS.ARRIVE.TRANS64.RED.A1T0 RZ, [R0+URZ], RZ ;  /* 0x000000ff00ff79a7 */ /* 0x0003e600081004ff */
[----:B------:R-:W-:-:S04]  /*2280*/  @UP1 UMOV UR37, UR6 ;  /* 0x0000000600251c82 */ /* 0x000fc80008000000 */
[----:B------:R-:W-:-:S04]  /*2290*/  @UP1 UMOV UR38, UR8 ;  /* 0x0000000800261c82 */ /* 0x000fc80008000000 */
[----:B------:R-:W-:Y:S01]  /*22a0*/  @UP1 UMOV UR36, UR4 ;  /* 0x0000000400241c82 */ /* 0x000fe20008000000 */
[----:B------:R-:W-:Y:S05]  /*22b0*/  BRA.U !UP0, `(.L_x_41) ;  /* 0x0000000108d47547 */ /* 0x000fea000b800000 */
[----:B------:R-:W2:Y:S01]  /*22c0*/  LDCU.128 UR12, c[0x0][0xb10] ;  /* 0x00016200ff0c77ac */ /* 0x000ea20008000c00 */
[----:B------:R-:W3:Y:S01]  /*22d0*/  LDCU UR25, c[0x0][0xb20] ;  /* 0x00016400ff1977ac */ /* 0x000ee20008000800 */
[----:B------:R-:W4:Y:S01]  /*22e0*/  LDCU UR20, c[0x0][0xb0c] ;  /* 0x00016180ff1477ac */ /* 0x000f220008000800 */
[----:B------:R-:W1:Y:S01]  /*22f0*/  LDCU.64 UR10, c[0x0][0xb28] ;  /* 0x00016500ff0a77ac */ /* 0x000e620008000a00 */
[----:B------:R-:W-:Y:S02]  /*2300*/  UISETP.NE.AND UP3, UPT, UR42, 0x1, UPT ;  /* 0x000000012a00788c */ /* 0x000fe4000bf65270 */
[----:B--2---:R-:W-:Y:S02]  /*2310*/  UIMAD.WIDE.U32 UR16, UR39, UR15, URZ ;  /* 0x0000000f271072a5 */ /* 0x004fe4000f8e00ff */
[----:B------:R-:W-:Y:S02]  /*2320*/  UIMAD.WIDE.U32 UR8, UR40, UR12, URZ ;  /* 0x0000000c280872a5 */ /* 0x000fe4000f8e00ff */
[----:B------:R-:W-:-:S02]  /*2330*/  UISETP.NE.AND UP0, UPT, UR14, 0x1, UPT ;  /* 0x000000010e00788c */ /* 0x000fc4000bf05270 */
[----:B------:R-:W-:Y:S01]  /*2340*/  UIMAD.WIDE.U32 UR22, UR37, UR15, URZ ;  /* 0x0000000f251672a5 */ /* 0x000fe2000f8e00ff */
[----:B------:R-:W-:Y:S02]  /*2350*/  UMOV UR16, UR17 ;  /* 0x0000001100107c82 */ /* 0x000fe40008000000 */
[----:B------:R-:W-:Y:S01]  /*2360*/  UMOV UR8, UR9 ;  /* 0x0000000900087c82 */ /* 0x000fe20008000000 */
[----:B---3--:R-:W-:Y:S02]  /*2370*/  USHF.R.U32.HI UR16, URZ, UR25, UR16 ;  /* 0x00000019ff107299 */ /* 0x008fe40008011610 */
[----:B----4-:R-:W-:Y:S02]  /*2380*/  UISETP.NE.AND UP2, UPT, UR20, 0x1, UPT ;  /* 0x000000011400788c */ /* 0x010fe4000bf45270 */
[----:B------:R-:W-:Y:S02]  /*2390*/  USHF.R.U32.HI UR8, URZ, UR13, UR8 ;  /* 0x0000000dff087299 */ /* 0x000fe40008011608 */
[----:B------:R-:W-:-:S02]  /*23a0*/  USEL UR6, UR39, UR16, !UP0 ;  /* 0x0000001027067287 */ /* 0x000fc4000c000000 */
[----:B------:R-:W-:Y:S02]  /*23b0*/  USEL UR8, UR40, UR8, !UP2 ;  /* 0x0000000828087287 */ /* 0x000fe4000d000000 */
[----:B-1----:R-:W-:Y:S01]  /*23c0*/  UIMAD.WIDE.U32 UR16, UR6, UR10, URZ ;  /* 0x0000000a061072a5 */ /* 0x002fe2000f8e00ff */
[----:B------:R-:W-:Y:S01]  /*23d0*/  UMOV UR4, UR23 ;  /* 0x0000001700047c82 */ /* 0x000fe20008000000 */
[----:B------:R-:W-:Y:S02]  /*23e0*/  UIMAD.WIDE.U32 UR18, UR38, UR12, URZ ;  /* 0x0000000c261272a5 */ /* 0x000fe4000f8e00ff */
[----:B------:R-:W-:-:S03]  /*23f0*/  UIMAD.WIDE.U32 UR22, UR8, UR10, URZ ;  /* 0x0000000a081672a5 */ /* 0x000fc6000f8e00ff */
[----:B------:R-:W-:Y:S01]  /*2400*/  UMOV UR16, UR17 ;  /* 0x0000001100107c82 */ /* 0x000fe20008000000 */
[----:B------:R-:W-:Y:S02]  /*2410*/  USHF.R.U32.HI UR4, URZ, UR25, UR4 ;  /* 0x00000019ff047299 */ /* 0x000fe40008011604 */
[----:B------:R-:W-:Y:S01]  /*2420*/  @UP3 USHF.R.U32.HI UR6, URZ, UR11, UR16 ;  /* 0x0000000bff063299 */ /* 0x000fe20008011610 */
[----:B------:R-:W-:Y:S01]  /*2430*/  UMOV UR18, UR19 ;  /* 0x0000001300127c82 */ /* 0x000fe20008000000 */
[----:B------:R-:W-:Y:S01]  /*2440*/  UMOV UR22, UR23 ;  /* 0x0000001700167c82 */ /* 0x000fe20008000000 */
[----:B------:R-:W-:Y:S02]  /*2450*/  USHF.R.U32.HI UR13, URZ, UR13, UR18 ;  /* 0x0000000dff0d7299 */ /* 0x000fe40008011612 */
[----:B------:R-:W-:Y:S02]  /*2460*/  USEL UR4, UR37, UR4, !UP0 ;  /* 0x0000000425047287 */ /* 0x000fe4000c000000 */
[----:B------:R-:W-:-:S02]  /*2470*/  @UP3 USHF.R.U32.HI UR8, URZ, UR11, UR22 ;  /* 0x0000000bff083299 */ /* 0x000fc40008011616 */
[----:B------:R-:W-:Y:S02]  /*2480*/  UIMAD UR9, UR42, UR6, URZ ;  /* 0x000000062a0972a4 */ /* 0x000fe4000f8e02ff */
[----:B------:R-:W-:Y:S02]  /*2490*/  USEL UR6, UR38, UR13, !UP2 ;  /* 0x0000000d26067287 */ /* 0x000fe4000d000000 */
[----:B------:R-:W-:Y:S02]  /*24a0*/  UIMAD UR12, UR42, UR8, URZ ;  /* 0x000000082a0c72a4 */ /* 0x000fe4000f8e02ff */
[----:B------:R-:W-:Y:S02]  /*24b0*/  UISETP.GE.AND UP0, UPT, UR4, UR9, UPT ;  /* 0x000000090400728c */ /* 0x000fe4000bf06270 */
[----:B------:R-:W-:Y:S02]  /*24c0*/  UIMAD.WIDE.U32 UR16, UR4, UR10, URZ ;  /* 0x0000000a041072a5 */ /* 0x000fe4000f8e00ff */
[----:B------:R-:W-:-:S02]  /*24d0*/  UISETP.GE.OR UP0, UPT, UR6, UR12, UP0 ;  /* 0x0000000c0600728c */ /* 0x000fc40008706670 */
        /* <DEDUP_REMOVED lines=19> */
.L_x_41:
[----:B------:R-:W2:Y:S02]  /*2610*/  LDCU UR4, c[0x0][0xb30] ;  /* 0x00016600ff0477ac */ /* 0x000ea40008000800 */
[----:B--2---:R-:W-:-:S09]  /*2620*/  UISETP.NE.AND UP0, UPT, UR4, 0x1, UPT ;  /* 0x000000010400788c */ /* 0x004fd2000bf05270 */
[----:B------:R-:W-:Y:S05]  /*2630*/  BRA.U UP0, `(.L_x_42) ;  /* 0x0000000100447547 */ /* 0x000fea000b800000 */
[----:B------:R-:W2:Y:S01]  /*2640*/  LDCU.128 UR12, c[0x0][0xb10] ;  /* 0x00016200ff0c77ac */ /* 0x000ea20008000c00 */
[----:B------:R-:W3:Y:S01]  /*2650*/  LDCU UR16, c[0x0][0xb0c] ;  /* 0x00016180ff1077ac */ /* 0x000ee20008000800 */
[----:B------:R-:W4:Y:S01]  /*2660*/  LDCU UR17, c[0x0][0xb20] ;  /* 0x00016400ff1177ac */ /* 0x000f220008000800 */
[----:B--2---:R-:W-:Y:S02]  /*2670*/  UIMAD.WIDE.U32 UR10, UR38, UR12, URZ ;  /* 0x0000000c260a72a5 */ /* 0x004fe4000f8e00ff */
[----:B------:R-:W-:Y:S02]  /*2680*/  UIMAD.WIDE.U32 UR8, UR37, UR15, URZ ;  /* 0x0000000f250872a5 */ /* 0x000fe4000f8e00ff */
[----:B---3--:R-:W-:Y:S02]  /*2690*/  UISETP.NE.AND UP2, UPT, UR16, 0x1, UPT ;  /* 0x000000011000788c */ /* 0x008fe4000bf45270 */
[----:B------:R-:W-:Y:S01]  /*26a0*/  UISETP.NE.AND UP0, UPT, UR14, 0x1, UPT ;  /* 0x000000010e00788c */ /* 0x000fe2000bf05270 */
[----:B------:R-:W-:-:S02]  /*26b0*/  UMOV UR6, UR11 ;  /* 0x0000000b00067c82 */ /* 0x000fc40008000000 */
[----:B------:R-:W-:Y:S01]  /*26c0*/  UMOV UR4, UR9 ;  /* 0x0000000900047c82 */ /* 0x000fe20008000000 */
[----:B------:R-:W-:Y:S02]  /*26d0*/  USHF.R.U32.HI UR6, URZ, UR13, UR6 ;  /* 0x0000000dff067299 */ /* 0x000fe40008011606 */
[----:B----4-:R-:W-:Y:S02]  /*26e0*/  USHF.R.U32.HI UR4, URZ, UR17, UR4 ;  /* 0x00000011ff047299 */ /* 0x010fe40008011604 */
[----:B------:R-:W-:Y:S02]  /*26f0*/  USEL UR6, UR38, UR6, !UP2 ;  /* 0x0000000626067287 */ /* 0x000fe4000d000000 */
[----:B------:R-:W-:-:S04]  /*2700*/  USEL UR4, UR37, UR4, !UP0 ;  /* 0x0000000425047287 */ /* 0x000fc8000c000000 */
[----:B------:R-:W-:Y:S02]  /*2710*/  UIADD3 UR8, UPT, UPT, UR6, -UR4, URZ ;  /* 0x8000000406087290 */ /* 0x000fe4000fffe0ff */
[----:B------:R-:W-:Y:S02]  /*2720*/  UIADD3 UR4, UPT, UPT, -UR6, UR4, URZ ;  /* 0x0000000406047290 */ /* 0x000fe4000fffe1ff */
[----:B------:R-:W-:Y:S02]  /*2730*/  UIMAD UR37, UR8, UR14, UR37 ;  /* 0x0000000e082572a4 */ /* 0x000fe4000f8e0225 */
[----:B------:R-:W-:-:S12]  /*2740*/  UIMAD UR38, UR4, UR16, UR38 ;  /* 0x00000010042672a4 */ /* 0x000fd8000f8e0226 */
.L_x_42:
[----:B------:R-:W-:Y:S01]  /*2750*/  VIADD R11, R11, 0x1 ;  /* 0x000000010b0b7836 */ /* 0x000fe20000000000 */
[----:B------:R-:W-:Y:S02]  /*2760*/  R2UR UR6, R54 ;  /* 0x00000000360672ca */ /* 0x000fe400000e0000 */
[----:B------:R-:W-:Y:S02]  /*2770*/  R2UR UR4, R53 ;  /* 0x00000000350472ca */ /* 0x000fe400000e0000 */
[C---:B------:R-:W-:Y:S02]  /*2780*/  ISETP.NE.AND P0, PT, R11.reuse, 0x2, PT ;  /* 0x000000020b00780c */ /* 0x040fe40003f05270 */
[----:B------:R-:W-:Y:S02]  /*2790*/  PLOP3.LUT P1, PT, PT, PT, PT, 0x80, 0x8 ;  /* 0x000000000008781c */ /* 0x000fe40003f2f070 */
[----:B-1----:R-:W-:Y:S02]  /*27a0*/  SEL R0, RZ, 0x1, P0 ;  /* 0x00000001ff007807 */ /* 0x002fe40000000000 */
[----:B------:R-:W-:-:S02]  /*27b0*/  SEL R11, R11, RZ, P0 ;  /* 0x000000ff0b0b7207 */ /* 0x000fc40000000000 */
[----:B------:R-:W-:Y:S01]  /*27c0*/  LOP3.LUT R10, R10, R0, RZ, 0x3c, !PT ;  /* 0x000000000a0a7212 */ /* 0x000fe200078e3cff */
[----:B------:R-:W-:Y:S02]  /*27d0*/  UIADD3 UR16, UPT, UPT, UR38, UR6, URZ ;  /* 0x0000000626107290 */ /* 0x000fe4000fffe0ff */
[----:B------:R-:W-:Y:S01]  /*27e0*/  UIADD3 UR20, UPT, UPT, UR37, UR4, URZ ;  /* 0x0000000425147290 */ /* 0x000fe2000fffe0ff */
[----:B------:R-:W-:Y:S11]  /*27f0*/  BRA.U UP1, `(.L_x_43) ;  /* 0xfffffff101507547 */ /* 0x000ff6000b83ffff */
[----:B------:R-:W-:Y:S01]  /*2800*/  UIADD3 UR7, UPT, UPT, UR7, 0x40, URZ ;  /* 0x0000004007077890 */ /* 0x000fe2000fffe0ff */
[----:B------:R-:W-:-:S03]  /*2810*/  SHF.L.U32 R2, R12, 0x1f, RZ ;  /* 0x0000001f0c027819 */ /* 0x000fc600000006ff */
[----:B------:R-:W-:-:S09]  /*2820*/  ULEA UR4, UR5, UR7, 0x3 ;  /* 0x0000000705047291 */ /* 0x000fd2000f8e18ff */
[----:B------:R-:W1:Y:S02]  /*2830*/  SYNCS.PHASECHK.TRANS64.TRYWAIT P0, [UR4], R2 ;  /* 0x00000002ff0075a7 */ /* 0x000e640008001104 */
[----:B-1----:R-:W-:Y:S05]  /*2840*/  @!P0 BRA `(.L_x_44) ;  /* 0x0000005c00148947 */ /* 0x002fea0003800000 */
.L_x_148:
[----:B------:R-:W-:-:S04]  /*2850*/  UIADD3 UR4, UPT, UPT, UR5, 0x1, URZ ;  /* 0x0000000105047890 */ /* 0x000fc8000fffe0ff */
[----:B------:R-:W-:-:S04]  /*2860*/  UISETP.NE.AND UP0, UPT, UR4, 0x8, UPT ;  /* 0x000000080400788c */ /* 0x000fc8000bf05270 */
[----:B------:R-:W-:Y:S02]  /*2870*/  USEL UR6, URZ, 0x1, UP0 ;  /* 0x00000001ff067887 */ /* 0x000fe40008000000 */
[----:B------:R-:W-:-:S04]  /*2880*/  USEL UR4, UR4, URZ, UP0 ;  /* 0x000000ff04047287 */ /* 0x000fc80008000000 */
[----:B------:R-:W-:Y:S01]  /*2890*/  ULEA UR5, UR4, UR7, 0x3 ;  /* 0x0000000704057291 */ /* 0x000fe2000f8e18ff */
[----:B-1----:R-:W-:-:S04]  /*28a0*/  LOP3.LUT R2, R12, UR6, RZ, 0x3c, !PT ;  /* 0x000000060c027c12 */ /* 0x002fc8000f8e3cff */
[----:B------:R-:W-:-:S04]  /*28b0*/  SHF.L.U32 R3, R2, 0x1f, RZ ;  /* 0x0000001f02037819 */ /* 0x000fc800000006ff */
[----:B------:R-:W1:Y:S02]  /*28c0*/  SYNCS.PHASECHK.TRANS64.TRYWAIT P0, [UR5], R3 ;  /* 0x00000003ff0075a7 */ /* 0x000e640008001105 */
[----:B-1----:R-:W-:Y:S05]  /*28d0*/  @!P0 BRA `(.L_x_45) ;  /* 0x0000005c00088947 */ /* 0x002fea0003800000 */
.L_x_150:
[----:B------:R-:W-:-:S04]  /*28e0*/  UIADD3 UR4, UPT, UPT, UR4, 0x1, URZ ;  /* 0x0000000104047890 */ /* 0x000fc8000fffe0ff */
[----:B------:R-:W-:-:S04]  /*28f0*/  UISETP.NE.AND UP0, UPT, UR4, 0x8, UPT ;  /* 0x000000080400788c */ /* 0x000fc8000bf05270 */
[----:B------:R-:W-:Y:S02]  /*2900*/  USEL UR6, URZ, 0x1, UP0 ;  /* 0x00000001ff067887 */ /* 0x000fe40008000000 */
[----:B------:R-:W-:-:S04]  /*2910*/  USEL UR4, UR4, URZ, UP0 ;  /* 0x000000ff04047287 */ /* 0x000fc80008000000 */
[----:B------:R-:W-:Y:S01]  /*2920*/  ULEA UR5, UR4, UR7, 0x3 ;  /* 0x0000000704057291 */ /* 0x000fe2000f8e18ff */
[----:B------:R-:W-:-:S04]  /*2930*/  LOP3.LUT R2, R2, UR6, RZ, 0x3c, !PT ;  /* 0x0000000602027c12 */ /* 0x000fc8000f8e3cff */
[----:B-1----:R-:W-:-:S04]  /*2940*/  SHF.L.U32 R3, R2, 0x1f, RZ ;  /* 0x0000001f02037819 */ /* 0x002fc800000006ff */
[----:B------:R-:W1:Y:S02]  /*2950*/  SYNCS.PHASECHK.TRANS64.TRYWAIT P0, [UR5], R3 ;  /* 0x00000003ff0075a7 */ /* 0x000e640008001105 */
[----:B-1----:R-:W-:Y:S05]  /*2960*/  @!P0 BRA `(.L_x_46) ;  /* 0x0000005800fc8947 */ /* 0x002fea0003800000 */
.L_x_152:
        /* <DEDUP_REMOVED lines=9> */
.L_x_154:
        /* <DEDUP_REMOVED lines=9> */
.L_x_156:
        /* <DEDUP_REMOVED lines=9> */
.L_x_158:
        /* <DEDUP_REMOVED lines=9> */
.L_x_160:
[----:B------:R-:W-:-:S04]  /*2bb0*/  UIADD3 UR4, UPT, UPT, UR4, 0x1, URZ ;  /* 0x0000000104047890 */ /* 0x000fc8000fffe0ff */
[----:B------:R-:W-:-:S04]  /*2bc0*/  UISETP.NE.AND UP0, UPT, UR4, 0x8, UPT ;  /* 0x000000080400788c */ /* 0x000fc8000bf05270 */
[----:B------:R-:W-:Y:S02]  /*2bd0*/  USEL UR5, URZ, 0x1, UP0 ;  /* 0x00000001ff057887 */ /* 0x000fe40008000000 */
[----:B------:R-:W-:-:S04]  /*2be0*/  USEL UR4, UR4, URZ, UP0 ;  /* 0x000000ff04047287 */ /* 0x000fc80008000000 */
[----:B------:R-:W-:Y:S01]  /*2bf0*/  ULEA UR4, UR4, UR7, 0x3 ;  /* 0x0000000704047291 */ /* 0x000fe2000f8e18ff */
[----:B------:R-:W-:-:S04]  /*2c00*/  LOP3.LUT R2, R2, UR5, RZ, 0x3c, !PT ;  /* 0x0000000502027c12 */ /* 0x000fc8000f8e3cff */
[----:B------:R-:W-:Y:S01]  /*2c10*/  SHF.L.U32 R2, R2, 0x1f, RZ ;  /* 0x0000001f02027819 */ /* 0x000fe200000006ff */
[----:B-1----:R-:W-:-:S07]  /*2c20*/  IMAD.U32 R0, RZ, RZ, UR4 ;  /* 0x00000004ff007e24 */ /* 0x002fce000f8e00ff */
.L_x_51:
[----:B-1----:R1:W2:Y:S02]  /*2c30*/  SYNCS.PHASECHK.TRANS64.TRYWAIT P0, [R0+URZ], R2 ;  /* 0x00000002000075a7 */ /* 0x0022a400080011ff */
[----:B--2---:R-:W-:Y:S05]  /*2c40*/  @!P0 NANOSLEEP.SYNCS 0x989680 ;  /* 0x009896800000895d */ /* 0x004fea0003900000 */
[----:B------:R-:W2:Y:S02]  /*2c50*/  @!P0 SYNCS.PHASECHK.TRANS64 P0, [R0+URZ], R2 ;  /* 0x00000002000085a7 */ /* 0x000ea400080010ff */
[----:B--2---:R-:W-:Y:S05]  /*2c60*/  @P0 EXIT ;  /* 0x000000000000094d */ /* 0x004fea0003800000 */
[----:B------:R-:W-:Y:S05]  /*2c70*/  BRA `(.L_x_51) ;  /* 0xfffffffc00ec7947 */ /* 0x000fea000383ffff */
.L_x_23:
[----:B------:R-:W1:Y:S02]  /*2c80*/  S2UR UR4, SR_CgaCtaId ;  /* 0x00000000000479c3 */ /* 0x000e640000008800 */
[----:B-1----:R-:W-:-:S04]  /*2c90*/  UISETP.NE.AND UP0, UPT, UR4, URZ, UPT ;  /* 0x000000ff0400728c */ /* 0x002fc8000bf05270 */
[----:B------:R-:W-:-:S09]  /*2ca0*/  UISETP.NE.OR UP0, UPT, UR17, 0x1, UP0 ;  /* 0x000000011100788c */ /* 0x000fd20008705670 */
[----:B------:R-:W-:Y:S05]  /*2cb0*/  BRA.U UP0, `(.L_x_52) ;  /* 0x00000005004c7547 */ /* 0x000fea000b800000 */
[----:B------:R-:W1:Y:S01]  /*2cc0*/  S2UR UR5, SR_CgaCtaId ;  /* 0x00000000000579c3 */ /* 0x000e620000008800 */
[----:B------:R-:W-:Y:S01]  /*2cd0*/  UMOV UR4, 0x400 ;  /* 0x0000040000047882 */ /* 0x000fe20000000000 */
[----:B------:R-:W-:Y:S01]  /*2ce0*/  ISETP.GE.U32.AND P2, PT, R0, 0x2, PT ;  /* 0x000000020000780c */ /* 0x000fe20003f46070 */
[----:B------:R-:W-:Y:S01]  /*2cf0*/  IMAD.MOV.U32 R12, RZ, RZ, 0x1 ;  /* 0x00000001ff0c7424 */ /* 0x000fe200078e00ff */
[----:B------:R-:W-:Y:S02]  /*2d00*/  CS2R R10, SRZ ;  /* 0x00000000000a7805 */ /* 0x000fe4000001ff00 */
[----:B------:R-:W-:Y:S01]  /*2d10*/  CS2R R8, SRZ ;  /* 0x0000000000087805 */ /* 0x000fe2000001ff00 */
[----:B-1----:R-:W-:-:S03]  /*2d20*/  ULEA UR6, UR5, UR4, 0x18 ;  /* 0x0000000405067291 */ /* 0x002fc6000f8ec0ff */
[----:B------:R-:W-:-:S09]  /*2d30*/  UMOV UR5, URZ ;  /* 0x000000ff00057c82 */ /* 0x000fd20008000000 */
.L_x_56:
[----:B------:R-:W-:Y:S02]  /*2d40*/  LEA R2, R8, UR6, 0x3 ;  /* 0x0000000608027c11 */ /* 0x000fe4000f8e18ff */
[----:B------:R-:W-:-:S03]  /*2d50*/  SHF.L.U32 R4, R9, 0x1f, RZ ;  /* 0x0000001f09047819 */ /* 0x000fc600000006ff */
[----:B------:R-:W-:Y:S01]  /*2d60*/  VIADD R5, R2, 0x140 ;  /* 0x0000014002057836 */ /* 0x000fe20000000000 */
[----:B------:R-:W1:Y:S02]  /*2d70*/  SYNCS.PHASECHK.TRANS64.TRYWAIT P0, [R2+URZ+0x130], R4 ;  /* 0x00013004020075a7 */ /* 0x000e6400080011ff */
[----:B-1----:R-:W-:Y:S05]  /*2d80*/  @!P0 BRA `(.L_x_53) ;  /* 0x00000058006c8947 */ /* 0x002fea0003800000 */
.L_x_161:
[----:B------:R-:W-:Y:S01]  /*2d90*/  ULEA UR4, UR5, UR6, 0x3 ;  /* 0x0000000605047291 */ /* 0x000fe2000f8e18ff */
[----:B-1----:R-:W-:Y:S01]  /*2da0*/  PRMT R2, RZ, 0x654, R5 ;  /* 0x00000654ff027816 */ /* 0x002fe20000000005 */
[----:B------:R-:W-:Y:S01]  /*2db0*/  @!P2 IMAD.MOV.U32 R4, RZ, RZ, 0x10 ;  /* 0x00000010ff04a424 */ /* 0x000fe200078e00ff */
[----:B------:R-:W-:Y:S01]  /*2dc0*/  SHF.L.U32 R5, R12, 0x1f, RZ ;  /* 0x0000001f0c057819 */ /* 0x000fe200000006ff */
[----:B------:R-:W-:Y:S01]  /*2dd0*/  UIADD3 UR7, UPT, UPT, UR4, 0xd0, URZ ;  /* 0x000000d004077890 */ /* 0x000fe2000fffe0ff */
[----:B------:R1:W-:Y:S05]  /*2de0*/  SYNCS.ARRIVE.TRANS64.RED.A1T0 RZ, [R2+URZ], RZ ;  /* 0x000000ff02ff79a7 */ /* 0x0003ea00081004ff */
[----:B------:R-:W-:Y:S01]  /*2df0*/  IMAD.U32 R6, RZ, RZ, UR7 ;  /* 0x00000007ff067e24 */ /* 0x000fe2000f8e00ff */
[----:B------:R-:W2:Y:S04]  /*2e00*/  SYNCS.PHASECHK.TRANS64.TRYWAIT P0, [UR4+0xe0], R5 ;  /* 0x0000e005ff0075a7 */ /* 0x000ea80008001104 */
[----:B------:R-:W-:Y:S01]  /*2e10*/  PRMT R6, R0, 0x654, R6 ;  /* 0x0000065400067816 */ /* 0x000fe20000000006 */
[----:B-12---:R-:W-:Y:S06]  /*2e20*/  @!P0 BRA `(.L_x_54) ;  /* 0x0000005800588947 */ /* 0x006fec0003800000 */
.L_x_163:
[----:B------:R-:W-:Y:S01]  /*2e30*/  ULEA UR8, UR5, UR6, 0x4 ;  /* 0x0000000605087291 */ /* 0x000fe2000f8e20ff */
[----:B------:R-:W-:Y:S01]  /*2e40*/  SEL R3, R6, R3, !P2 ;  /* 0x0000000306037207 */ /* 0x000fe20005000000 */
[----:B------:R-:W-:Y:S01]  /*2e50*/  UIADD3 UR9, UPT, UPT, UR4, 0xd0, URZ ;  /* 0x000000d004097890 */ /* 0x000fe2000fffe0ff */
[----:B-1----:R-:W-:Y:S01]  /*2e60*/  LEA R2, R11, UR6, 0x3 ;  /* 0x000000060b027c11 */ /* 0x002fe2000f8e18ff */
[----:B------:R-:W-:Y:S01]  /*2e70*/  UIADD3 UR8, UPT, UPT, UR8, 0x160, URZ ;  /* 0x0000016008087890 */ /* 0x000fe2000fffe0ff */
[----:B------:R1:W-:Y:S01]  /*2e80*/  @!P2 SYNCS.ARRIVE.TRANS64.RED RZ, [R3+URZ], R4 ;  /* 0x0000000403ffa9a7 */ /* 0x0003e200080004ff */
[----:B------:R-:W-:Y:S01]  /*2e90*/  UIADD3 UR4, UPT, UPT, UR5, 0x1, URZ ;  /* 0x0000000105047890 */ /* 0x000fe2000fffe0ff */
[----:B------:R-:W-:-:S03]  /*2ea0*/  VIADD R8, R8, 0x1 ;  /* 0x0000000108087836 */ /* 0x000fc60000000000 */
[----:B------:R-:W-:Y:S02]  /*2eb0*/  UISETP.NE.AND UP0, UPT, UR4, 0x2, UPT ;  /* 0x000000020400788c */ /* 0x000fe4000bf05270 */
[----:B------:R-:W-:Y:S01]  /*2ec0*/  ISETP.NE.AND P0, PT, R8, 0x2, PT ;  /* 0x000000020800780c */ /* 0x000fe20003f05270 */
[----:B------:R-:W-:Y:S06]  /*2ed0*/  UGETNEXTWORKID.BROADCAST [UR8], [UR9] ;  /* 0x00000000080073ca */ /* 0x000fec0008000100 */
[----:B------:R-:W-:Y:S02]  /*2ee0*/  USEL UR7, URZ, 0x1, UP0 ;  /* 0x00000001ff077887 */ /* 0x000fe40008000000 */
[----:B------:R-:W-:-:S04]  /*2ef0*/  USEL UR5, UR4, URZ, UP0 ;  /* 0x000000ff04057287 */ /* 0x000fc80008000000 */
[----:B------:R-:W-:Y:S02]  /*2f00*/  LOP3.LUT R12, R12, UR7, RZ, 0x3c, !PT ;  /* 0x000000070c0c7c12 */ /* 0x000fe4000f8e3cff */
[----:B-1----:R-:W-:-:S04]  /*2f10*/  SHF.L.U32 R4, R10, 0x1f, RZ ;  /* 0x0000001f0a047819 */ /* 0x002fc800000006ff */
[----:B------:R-:W1:Y:S02]  /*2f20*/  SYNCS.PHASECHK.TRANS64.TRYWAIT P1, [R2+URZ+0xd0], R4 ;  /* 0x0000d004020075a7 */ /* 0x000e6400080211ff */
[----:B-1----:R-:W-:Y:S05]  /*2f30*/  @!P1 BRA `(.L_x_55) ;  /* 0x00000058002c9947 */ /* 0x002fea0003800000 */
.L_x_164:
[C---:B-1----:R-:W-:Y:S01]  /*2f40*/  LEA R4, R11.reuse, UR6, 0x4 ;  /* 0x000000060b047c11 */ /* 0x042fe2000f8e20ff */
[----:B------:R-:W-:Y:S01]  /*2f50*/  VIADD R2, R2, 0xe0 ;  /* 0x000000e002027836 */ /* 0x000fe20000000000 */
[----:B------:R-:W-:Y:S01]  /*2f60*/  SEL R8, R8, RZ, P0 ;  /* 0x000000ff08087207 */ /* 0x000fe20000000000 */
[----:B------:R-:W-:-:S03]  /*2f70*/  VIADD R11, R11, 0x1 ;  /* 0x000000010b0b7836 */ /* 0x000fc60000000000 */
[----:B------:R-:W1:Y:S01]  /*2f80*/  LDS.128 R4, [R4+0x160] ;  /* 0x0001600004047984 */ /* 0x000e620000000c00 */
[----:B------:R-:W-:Y:S02]  /*2f90*/  PRMT R2, RZ, 0x654, R2 ;  /* 0x00000654ff027816 */ /* 0x000fe40000000002 */
[C---:B------:R-:W-:Y:S01]  /*2fa0*/  ISETP.NE.AND P1, PT, R11.reuse, 0x2, PT ;  /* 0x000000020b00780c */ /* 0x040fe20003f25270 */
[----:B------:R-:W-:Y:S01]  /*2fb0*/  @!PT LDS RZ, [RZ] ;  /* 0x00000000fffff984 */ /* 0x000fe20000000800 */
[----:B------:R-:W-:Y:S01]  /*2fc0*/  @!PT LDS RZ, [RZ] ;  /* 0x00000000fffff984 */ /* 0x000fe20000000800 */
[----:B------:R-:W-:Y:S01]  /*2fd0*/  @!PT LDS RZ, [RZ] ;  /* 0x00000000fffff984 */ /* 0x000fe20000000800 */
[----:B------:R-:W-:Y:S01]  /*2fe0*/  @!PT LDS RZ, [RZ] ;  /* 0x00000000fffff984 */ /* 0x000fe20000000800 */
[----:B------:R2:W-:Y:S06]  /*2ff0*/  MEMBAR.ALL.CTA ;  /* 0x0000000000007992 */ /* 0x0005ec0000008000 */
[----:B--2---:R-:W2:Y:S01]  /*3000*/  FENCE.VIEW.ASYNC.S ;  /* 0x00000000000073c6 */ /* 0x004ea20000000000 */
[----:B------:R-:W-:Y:S01]  /*3010*/  SEL R11, R11, RZ, P1 ;  /* 0x000000ff0b0b7207 */ /* 0x000fe20000800000 */
[----:B--2---:R2:W-:Y:S01]  /*3020*/  SYNCS.ARRIVE.TRANS64.RED.A1T0 RZ, [R2+URZ], RZ ;  /* 0x000000ff02ff79a7 */ /* 0x0045e200081004ff */
[----:B-1----:R-:W-:-:S02]  /*3030*/  LOP3.LUT P3, RZ, R6, 0x1, RZ, 0xc0, !PT ;  /* 0x0000000106ff7812 */ /* 0x002fc4000786c0ff */
[----:B------:R-:W-:-:S04]  /*3040*/  SEL R4, RZ, 0x1, P1 ;  /* 0x00000001ff047807 */ /* 0x000fc80000800000 */
[----:B------:R-:W-:Y:S02]  /*3050*/  LOP3.LUT R10, R10, R4, RZ, 0x3c, !PT ;  /* 0x000000040a0a7212 */ /* 0x000fe400078e3cff */
[----:B--2---:R-:W-:-:S04]  /*3060*/  SEL R2, RZ, 0x1, P0 ;  /* 0x00000001ff027807 */ /* 0x004fc80000000000 */
[----:B------:R-:W-:Y:S01]  /*3070*/  LOP3.LUT R9, R9, R2, RZ, 0x3c, !PT ;  /* 0x0000000209097212 */ /* 0x000fe200078e3cff */
[----:B------:R-:W-:Y:S06]  /*3080*/  @P3 BRA `(.L_x_56) ;  /* 0xfffffffc002c3947 */ /* 0x000fec000383ffff */
[----:B------:R-:W-:Y:S01]  /*3090*/  ULEA UR4, UR5, UR6, 0x3 ;  /* 0x0000000605047291 */ /* 0x000fe2000f8e18ff */
[----:B------:R-:W-:-:S08]  /*30a0*/  SHF.L.U32 R2, R12, 0x1f, RZ ;  /* 0x0000001f0c027819 */ /* 0x000fd000000006ff */
[----:B------:R-:W1:Y:S02]  /*30b0*/  SYNCS.PHASECHK.TRANS64 P0, [UR4+0xe0], R2 ;  /* 0x0000e002ff0075a7 */ /* 0x000e640008001004 */
[----:B-1----:R-:W-:Y:S05]  /*30c0*/  @P0 BRA `(.L_x_57) ;  /* 0x0000000000080947 */ /* 0x002fea0003800000 */
[----:B------:R-:W1:Y:S02]  /*30d0*/  SYNCS.PHASECHK.TRANS64.TRYWAIT P0, [UR4+0xe0], R2 ;  /* 0x0000e002ff0075a7 */ /* 0x000e640008001104 */
[----:B-1----:R-:W-:Y:S05]  /*30e0*/  @!P0 BRA `(.L_x_58) ;  /* 0x0000005400d48947 */ /* 0x002fea0003800000 */
.L_x_57:
[----:B------:R-:W-:-:S04]  /*30f0*/  UIADD3 UR7, UPT, UPT, UR5, 0x1, URZ ;  /* 0x0000000105077890 */ /* 0x000fc8000fffe0ff */
[----:B------:R-:W-:-:S04]  /*3100*/  UISETP.NE.AND UP0, UPT, UR7, 0x2, UPT ;  /* 0x000000020700788c */ /* 0x000fc8000bf05270 */
[----:B------:R-:W-:Y:S02]  /*3110*/  USEL UR8, URZ, 0x1, UP0 ;  /* 0x00000001ff087887 */ /* 0x000fe40008000000 */
[----:B------:R-:W-:-:S04]  /*3120*/  USEL UR7, UR7, URZ, UP0 ;  /* 0x000000ff07077287 */ /* 0x000fc80008000000 */
[----:B------:R-:W-:Y:S01]  /*3130*/  ULEA UR7, UR7, UR6, 0x3 ;  /* 0x0000000607077291 */ /* 0x000fe2000f8e18ff */
[----:B-1----:R-:W-:-:S04]  /*3140*/  LOP3.LUT R2, R12, UR8, RZ, 0x3c, !PT ;  /* 0x000000080c027c12 */ /* 0x002fc8000f8e3cff */
[----:B------:R-:W-:-:S04]  /*3150*/  SHF.L.U32 R0, R2, 0x1f, RZ ;  /* 0x0000001f02007819 */ /* 0x000fc800000006ff */
[----:B------:R-:W1:Y:S02]  /*3160*/  SYNCS.PHASECHK.TRANS64 P0, [UR7+0xe0], R0 ;  /* 0x0000e000ff0075a7 */ /* 0x000e640008001007 */
[----:B-1----:R-:W-:Y:S05]  /*3170*/  @P0 EXIT ;  /* 0x000000000000094d */ /* 0x002fea0003800000 */
[----:B------:R-:W-:Y:S02]  /*3180*/  SHF.L.U32 R2, R2, 0x1f, RZ ;  /* 0x0000001f02027819 */ /* 0x000fe400000006ff */
[----:B------:R-:W-:-:S07]  /*3190*/  MOV R0, UR7 ;  /* 0x0000000700007c02 */ /* 0x000fce0008000f00 */
.L_x_59:
[----:B-1----:R1:W2:Y:S02]  /*31a0*/  SYNCS.PHASECHK.TRANS64.TRYWAIT P0, [R0+URZ+0xe0], R2 ;  /* 0x0000e002000075a7 */ /* 0x0022a400080011ff */
[----:B--2---:R-:W-:Y:S05]  /*31b0*/  @!P0 NANOSLEEP.SYNCS 0x989680 ;  /* 0x009896800000895d */ /* 0x004fea0003900000 */
[----:B------:R-:W2:Y:S02]  /*31c0*/  @!P0 SYNCS.PHASECHK.TRANS64 P0, [R0+URZ+0xe0], R2 ;  /* 0x0000e002000085a7 */ /* 0x000ea400080010ff */
[----:B--2---:R-:W-:Y:S05]  /*31d0*/  @P0 EXIT ;  /* 0x000000000000094d */ /* 0x004fea0003800000 */
[----:B------:R-:W-:Y:S05]  /*31e0*/  BRA `(.L_x_59) ;  /* 0xfffffffc00ec7947 */ /* 0x000fea000383ffff */
.L_x_52:
[----:B------:R-:W-:Y:S05]  /*31f0*/  BRA.U UP4, `(.L_x_60) ;  /* 0x0000000d04c07547 */ /* 0x000fea000b800000 */
[----:B------:R-:W1:Y:S01]  /*3200*/  S2UR UR7, SR_CgaCtaId ;  /* 0x00000000000779c3 */ /* 0x000e620000008800 */
[----:B------:R-:W-:Y:S01]  /*3210*/  UMOV UR4, 0x40 ;  /* 0x0000004000047882 */ /* 0x000fe20000000000 */
[----:B------:R-:W-:Y:S01]  /*3220*/  NOP ;  /* 0x0000000000007918 */ /* 0x000fe20000000000 */
[----:B------:R-:W-:Y:S01]  /*3230*/  UMOV UR6, 0x400 ;  /* 0x0000040000067882 */ /* 0x000fe20000000000 */
[----:B-1----:R-:W-:Y:S02]  /*3240*/  ULEA UR5, UR7, UR4, 0x18 ;  /* 0x0000000407057291 */ /* 0x002fe4000f8ec0ff */
[----:B------:R-:W-:-:S07]  /*3250*/  ULEA UR6, UR7, UR6, 0x18 ;  /* 0x0000000607067291 */ /* 0x000fce000f8ec0ff */
[----:B------:R-:W1:Y:S02]  /*3260*/  LDS.U8 R0, [UR5+0x1c] ;  /* 0x00001c05ff007984 */ /* 0x000e640008000000 */
[----:B-1----:R-:W-:-:S13]  /*3270*/  ISETP.NE.AND P0, PT, R0, RZ, PT ;  /* 0x000000ff0000720c */ /* 0x002fda0003f05270 */
[----:B------:R-:W-:Y:S05]  /*3280*/  @P0 BRA `(.L_x_61) ;  /* 0x0000000000580947 */ /* 0x000fea0003800000 */
[----:B------:R-:W-:-:S13]  /*3290*/  ELECT P0, URZ, PT ;  /* 0x0000000000ff782f */ /* 0x000fda0003800000 */
[----:B------:R-:W-:Y:S05]  /*32a0*/  @!P0 BRA `(.L_x_62) ;  /* 0x0000000000608947 */ /* 0x000fea0003800000 */
[----:B------:R-:W-:Y:S01]  /*32b0*/  UMOV UR4, 0x10 ;  /* 0x0000001000047882 */ /* 0x000fe20000000000 */
[----:B------:R-:W-:Y:S01]  /*32c0*/  HFMA2 R0, -RZ, RZ, 0, 5.9604644775390625e-08 ;  /* 0x00000001ff007431 */ /* 0x000fe200000001ff */
[----:B------:R-:W-:-:S03]  /*32d0*/  MOV R3, 0xffff ;  /* 0x0000ffff00037802 */ /* 0x000fc60000000f00 */
[----:B------:R-:W-:Y:S04]  /*32e0*/  DEPBAR.LE SB1, 0x36 ;  /* 0x00009d800000791a */ /* 0x000fe80000000000 */
[----:B------:R-:W1:Y:S02]  /*32f0*/  UTCATOMSWS.FIND_AND_SET.ALIGN UP0, UR4, UR4 ;  /* 0x00000004000475e3 */ /* 0x000e640008000800 */
[----:B-1----:R-:W-:Y:S01]  /*3300*/  MOV R4, UR4 ;  /* 0x0000000400047c02 */ /* 0x002fe20008000f00 */
[----:B------:R-:W-:Y:S06]  /*3310*/  BRA.U UP0, `(.L_x_63) ;  /* 0x0000000100187547 */ /* 0x000fec000b800000 */
.L_x_64:
[----:B------:R-:W-:Y:S05]  /*3320*/  NANOSLEEP 0x64 ;  /* 0x000000640000795d */ /* 0x000fea0003800000 */
[----:B------:R-:W-:-:S05]  /*3330*/  UMOV UR4, 0x10 ;  /* 0x0000001000047882 */ /* 0x000fca0000000000 */
[----:B------:R-:W-:Y:S04]  /*3340*/  DEPBAR.LE SB1, 0x36 ;  /* 0x00009d800000791a */ /* 0x000fe80000000000 */
[----:B------:R-:W1:Y:S02]  /*3350*/  UTCATOMSWS.FIND_AND_SET.ALIGN UP0, UR4, UR4 ;  /* 0x00000004000475e3 */ /* 0x000e640008000800 */
[----:B-1----:R-:W-:Y:S01]  /*3360*/  MOV R4, UR4 ;  /* 0x0000000400047c02 */ /* 0x002fe20008000f00 */
[----:B------:R-:W-:Y:S05]  /*3370*/  BRA.U !UP0, `(.L_x_64) ;  /* 0xfffffffd08e87547 */ /* 0x000fea000b83ffff */
.L_x_63:
[-C--:B------:R-:W-:Y:S02]  /*3380*/  SHF.L.U32 R3, R3, R4.reuse, RZ ;  /* 0x0000000403037219 */ /* 0x080fe400000006ff */
[----:B------:R-:W-:Y:S01]  /*3390*/  SHF.L.U32 R0, R0, R4, RZ ;  /* 0x0000000400007219 */ /* 0x000fe200000006ff */
[----:B------:R-:W-:Y:S02]  /*33a0*/  IMAD.SHL.U32 R4, R4, 0x20, RZ ;  /* 0x0000002004047824 */ /* 0x000fe400078e00ff */
[----:B------:R1:W-:Y:S04]  /*33b0*/  ATOMS.OR RZ, [UR5+0x14], R3 ;  /* 0x00001403ffff798c */ /* 0x0003e8000b000005 */
[----:B------:R1:W-:Y:S04]  /*33c0*/  ATOMS.OR RZ, [UR5+0x18], R0 ;  /* 0x00001800ffff798c */ /* 0x0003e8000b000005 */
[----:B------:R1:W-:Y:S01]  /*33d0*/  STS [UR6+0x180], R4 ;  /* 0x00018004ff007988 */ /* 0x0003e20008000806 */
[----:B------:R-:W-:Y:S05]  /*33e0*/  BRA `(.L_x_62) ;  /* 0x0000000000107947 */ /* 0x000fea0003800000 */
.L_x_61:
[----:B------:R-:W-:Y:S02]  /*33f0*/  MOV R0, 0xffffffff ;  /* 0xffffffff00007802 */ /* 0x000fe40000000f00 */
[----:B------:R-:W-:-:S03]  /*3400*/  MOV R4, 0x3430 ;  /* 0x0000343000047802 */ /* 0x000fc60000000f00 */
[----:B------:R1:W-:Y:S04]  /*3410*/  STS [UR6+0x180], R0 ;  /* 0x00018000ff007988 */ /* 0x0003e80008000806 */
[----:B-1---5:R-:W-:Y:S05]  /*3420*/  CALL.REL.NOINC `($__internal_1_$__cuda_sm10x_tcgen05_guardrail_trap_phase_invalid_during_alloc) ;  /* 0x0000005c001c7944 */ /* 0x022fea0003c00000 */
.L_x_62:
[----:B------:R-:W-:Y:S05]  /*3430*/  WARPSYNC.ALL ;  /* 0x0000000000007948 */ /* 0x000fea0003800000 */
[----:B------:R-:W2:Y:S01]  /*3440*/  S2UR UR4, SR_CgaCtaId ;  /* 0x00000000000479c3 */ /* 0x000ea20000008800 */
[----:B------:R-:W-:Y:S01]  /*3450*/  UMOV UR26, 0x400 ;  /* 0x00000400001a7882 */ /* 0x000fe20000000000 */
[----:B------:R-:W-:-:S06]  /*3460*/  NOP ;  /* 0x0000000000007918 */ /* 0x000fcc0000000000 */
[----:B------:R-:W-:Y:S06]  /*3470*/  BAR.ARV 0x6, 0xa0 ;  /* 0x0182800000007b1d */ /* 0x000fec0000002000 */
[----:B------:R-:W3:Y:S01]  /*3480*/  LDCU UR5, c[0x0][0x38c] ;  /* 0x00007180ff0577ac */ /* 0x000ee20008000800 */
[----:B------:R-:W-:Y:S01]  /*3490*/  LOP3.LUT R2, R2, 0xffff, RZ, 0xc0, !PT ;  /* 0x0000ffff02027812 */ /* 0x000fe200078ec0ff */
[----:B------:R-:W-:Y:S01]  /*34a0*/  IMAD.MOV.U32 R11, RZ, RZ, 0x1 ;  /* 0x00000001ff0b7424 */ /* 0x000fe200078e00ff */
[----:B------:R-:W-:Y:S01]  /*34b0*/  CS2R R8, SRZ ;  /* 0x0000000000087805 */ /* 0x000fe2000001ff00 */
[----:B------:R-:W4:Y:S01]  /*34c0*/  LDCU UR7, c[0x0][0x38c] ;  /* 0x00007180ff0777ac */ /* 0x000f220008000800 */
[----:B------:R-:W-:Y:S01]  /*34d0*/  R2UR UR27, R2 ;  /* 0x00000000021b72ca */ /* 0x000fe200000e0000 */
[----:B------:R-:W-:Y:S01]  /*34e0*/  IMAD.MOV.U32 R10, RZ, RZ, RZ ;  /* 0x000000ffff0a7224 */ /* 0x000fe200078e00ff */
[----:B------:R-:W-:Y:S01]  /*34f0*/  UMOV UR31, URZ ;  /* 0x000000ff001f7c82 */ /* 0x000fe20008000000 */
[----:B------:R-:W-:Y:S01]  /*3500*/  UMOV UR22, URZ ;  /* 0x000000ff00167c82 */ /* 0x000fe20008000000 */
[----:B--2---:R-:W-:Y:S01]  /*3510*/  ULEA UR26, UR4, UR26, 0x18 ;  /* 0x0000001a041a7291 */ /* 0x004fe2000f8ec0ff */
[----:B------:R-:W-:Y:S01]  /*3520*/  UMOV UR38, 0x0 ;  /* 0x0000000000267882 */ /* 0x000fe20000000000 */
[----:B------:R-:W-:-:S02]  /*3530*/  UMOV UR39, 0x8100910 ;  /* 0x0810091000277882 */ /* 0x000fc40000000000 */
[----:B------:R-:W-:Y:S02]  /*3540*/  UIADD3 UR4, UPT, UPT, UR26, 0x8400, URZ ;  /* 0x000084001a047890 */ /* 0x000fe4000fffe0ff */
[----:B------:R-:W-:Y:S02]  /*3550*/  UIADD3 UR6, UPT, UPT, UR26, 0x28400, URZ ;  /* 0x000284001a067890 */ /* 0x000fe4000fffe0ff */
[----:B---3--:R-:W-:Y:S01]  /*3560*/  UIADD3 UR5, UPT, UPT, UR5, 0x1f, URZ ;  /* 0x0000001f05057890 */ /* 0x008fe2000fffe0ff */
[----:B-1----:R-:W1:Y:S01]  /*3570*/  LDS R0, [UR26+0x180] ;  /* 0x0001801aff007984 */ /* 0x002e620008000800 */
[----:B------:R-:W-:Y:S01]  /*3580*/  UMOV UR36, 0x0 ;  /* 0x0000000000247882 */ /* 0x000fe20000000000 */
[----:B------:R-:W-:Y:S01]  /*3590*/  UMOV UR37, 0x8100910 ;  /* 0x0810091000257882 */ /* 0x000fe20000000000 */
[----:B------:R-:W-:Y:S02]  /*35a0*/  USHF.R.S32.HI UR40, URZ, 0x1f, UR5 ;  /* 0x0000001fff287899 */ /* 0x000fe40008011405 */
[----:B----4-:R-:W-:-:S02]  /*35b0*/  UISETP.GE.AND UP4, UPT, UR7, 0x1, UPT ;  /* 0x000000010700788c */ /* 0x010fc4000bf86270 */
[----:B------:R-:W-:Y:S02]  /*35c0*/  ULEA.HI UR40, UR40, UR5, URZ, 0x5 ;  /* 0x0000000528287291 */ /* 0x000fe4000f8f28ff */
[----:B------:R-:W-:Y:S02]  /*35d0*/  USHF.R.U32.HI UR5, URZ, 0x4, UR4 ;  /* 0x00000004ff057899 */ /* 0x000fe40008011604 */
[----:B------:R-:W-:Y:S02]  /*35e0*/  USHF.R.S32.HI UR40, URZ, 0x5, UR40 ;  /* 0x00000005ff287899 */ /* 0x000fe40008011428 */
[----:B------:R-:W-:Y:S02]  /*35f0*/  USHF.R.U32.HI UR4, URZ, 0x4, UR6 ;  /* 0x00000004ff047899 */ /* 0x000fe40008011606 */
[----:B------:R-:W-:Y:S02]  /*3600*/  UISETP.LT.AND UP0, UPT, UR40, 0x1, UPT ;  /* 0x000000012800788c */ /* 0x000fe4000bf01270 */
[----:B------:R-:W-:-:S02]  /*3610*/  ULOP3.LUT UR5, UR5, 0x3fff, URZ, 0xc0, !UPT ;  /* 0x00003fff05057892 */ /* 0x000fc4000f8ec0ff */
[----:B------:R-:W-:Y:S02]  /*3620*/  ULOP3.LUT UR4, UR4, 0x3fff, URZ, 0xc0, !UPT ;  /* 0x00003fff04047892 */ /* 0x000fe4000f8ec0ff */
[----:B------:R-:W-:Y:S02]  /*3630*/  USEL UR41, UR40, 0x1, !UP0 ;  /* 0x0000000128297887 */ /* 0x000fe4000c000000 */
[----:B------:R-:W-:Y:S02]  /*3640*/  ULOP3.LUT UR28, UR5, 0x10000, URZ, 0xfc, !UPT ;  /* 0x00010000051c7892 */ /* 0x000fe4000f8efcff */
[----:B------:R-:W-:Y:S02]  /*3650*/  ULOP3.LUT UR29, UR4, 0x10000, URZ, 0xfc, !UPT ;  /* 0x00010000041d7892 */ /* 0x000fe4000f8efcff */
[----:B------:R-:W-:Y:S01]  /*3660*/  UIADD3 UR41, UPT, UPT, -UR41, URZ, URZ ;  /* 0x000000ff29297290 */ /* 0x000fe2000fffe1ff */
[----:B------:R-:W-:Y:S01]  /*3670*/  UMOV UR34, 0x0 ;  /* 0x0000000000227882 */ /* 0x000fe20000000000 */
[----:B------:R-:W-:Y:S01]  /*3680*/  UMOV UR35, 0x8100910 ;  /* 0x0810091000237882 */ /* 0x000fe20000000000 */
[----:B------:R-:W-:Y:S01]  /*3690*/  UMOV UR32, 0x0 ;  /* 0x0000000000207882 */ /* 0x000fe20000000000 */
[----:B------:R-:W-:Y:S01]  /*36a0*/  UMOV UR33, 0x8100910 ;  /* 0x0810091000217882 */ /* 0x000fe20000000000 */
[----:B-1----:R-:W-:-:S15]  /*36b0*/  R2UR UR42, R0 ;  /* 0x00000000002a72ca */ /* 0x002fde00000e0000 */
.L_x_71:
[----:B------:R-:W-:Y:S02]  /*36c0*/  LEA R0, R10, UR26, 0x3 ;  /* 0x0000001a0a007c11 */ /* 0x000fe4000f8e18ff */
[----:B------:R-:W-:Y:S02]  /*36d0*/  SHF.L.U32 R2, R9, 0x1f, RZ ;  /* 0x0000001f09027819 */ /* 0x000fe400000006ff */
[----:B------:R-:W-:Y:S01]  /*36e0*/  PLOP3.LUT P0, PT, PT, PT, UP4, 0x80, 0x8 ;  /* 0x000000000008781c */ /* 0x000fe20003f0f048 */
[----:B------:R-:W-:Y:S01]  /*36f0*/  VIADD R3, R0, 0xe0 ;  /* 0x000000e000037836 */ /* 0x000fe20000000000 */
[----:B-1----:R-:W1:Y:S02]  /*3700*/  SYNCS.PHASECHK.TRANS64.TRYWAIT P1, [R0+URZ+0xd0], R2 ;  /* 0x0000d002000075a7 */ /* 0x002e6400080211ff */
[----:B-1-3--:R-:W-:Y:S09]  /*3710*/  @!P1 BRA `(.L_x_65) ;  /* 0x0000005000609947 */ /* 0x00aff20003800000 */
.L_x_166:
[----:B------:R-:W-:Y:S01]  /*3720*/  LEA R4, R10, UR26, 0x4 ;  /* 0x0000001a0a047c11 */ /* 0x000fe2000f8e20ff */
[----:B------:R-:W-:Y:S01]  /*3730*/  @UP4 ULEA UR4, UR22, UR26, 0x3 ;  /* 0x0000001a16044291 */ /* 0x000fe2000f8e18ff */
[----:B------:R-:W-:Y:S01]  /*3740*/  PLOP3.LUT P2, PT, PT, PT, PT, 0x80, 0x8 ;  /* 0x000000000008781c */ /* 0x000fe20003f4f070 */
[----:B------:R-:W-:Y:S01]  /*3750*/  ULEA UR30, UR31, UR26, 0x3 ;  /* 0x0000001a1f1e7291 */ /* 0x000fe2000f8e18ff */
[----:B------:R-:W-:Y:S01]  /*3760*/  PRMT R3, RZ, 0x654, R3 ;  /* 0x00000654ff037816 */ /* 0x000fe20000000003 */
[----:B------:R-:W-:Y:S01]  /*3770*/  ULEA UR11, UR31, UR42, 0x6 ;  /* 0x0000002a1f0b7291 */ /* 0x000fe2000f8e30ff */
[----:B------:R-:W2:Y:S01]  /*3780*/  LDS.128 R4, [R4+0x160] ;  /* 0x0001600004047984 */ /* 0x000ea20000000c00 */
[----:B-1----:R-:W-:Y:S02]  /*3790*/  @P0 SHF.L.U32 R2, R8, 0x1f, RZ ;  /* 0x0000001f08020819 */ /* 0x002fe400000006ff */
[----:B------:R-:W-:Y:S01]  /*37a0*/  SHF.L.U32 R0, R11, 0x1f, RZ ;  /* 0x0000001f0b007819 */ /* 0x000fe200000006ff */
[----:B------:R-:W-:Y:S01]  /*37b0*/  @!PT LDS RZ, [RZ] ;  /* 0x00000000fffff984 */ /* 0x000fe20000000800 */
[----:B------:R-:W-:Y:S01]  /*37c0*/  @!PT LDS RZ, [RZ] ;  /* 0x00000000fffff984 */ /* 0x000fe20000000800 */
[----:B------:R-:W-:Y:S01]  /*37d0*/  @!PT LDS RZ, [RZ] ;  /* 0x00000000fffff984 */ /* 0x000fe20000000800 */
[----:B------:R-:W-:Y:S01]  /*37e0*/  @!PT LDS RZ, [RZ] ;  /* 0x00000000fffff984 */ /* 0x000fe20000000800 */
[----:B------:R1:W-:Y:S06]  /*37f0*/  MEMBAR.ALL.CTA ;  /* 0x0000000000007992 */ /* 0x0003ec0000008000 */
[----:B-1----:R-:W1:Y:S02]  /*3800*/  FENCE.VIEW.ASYNC.S ;  /* 0x00000000000073c6 */ /* 0x002e640000000000 */
[----:B-1----:R1:W-:Y:S01]  /*3810*/  SYNCS.ARRIVE.TRANS64.RED.A1T0 RZ, [R3+URZ], RZ ;  /* 0x000000ff03ff79a7 */ /* 0x0023e200081004ff */
[----:B------:R1:W3:Y:S01]  /*3820*/  @P0 SYNCS.PHASECHK.TRANS64.TRYWAIT P2, [UR4], R2 ;  /* 0x00000002ff0005a7 */ /* 0x0002e20008041104 */
[----:B--2---:R-:W-:Y:S01]  /*3830*/  LOP3.LUT P1, RZ, R6, 0x1, RZ, 0xc0, !PT ;  /* 0x0000000106ff7812 */ /* 0x004fe2000782c0ff */
[----:B------:R-:W2:Y:S02]  /*3840*/  SYNCS.PHASECHK.TRANS64.TRYWAIT P0, [UR30+0x110], R0 ;  /* 0x00011000ff0075a7 */ /* 0x000ea4000800111e */
[----:B-123--:R-:W-:Y:S10]  /*3850*/  @!P0 BRA `(.L_x_66) ;  /* 0x0000005000248947 */ /* 0x00eff40003800000 */
.L_x_168:
[----:B------:R-:W-:Y:S01]  /*3860*/  IADD3 R10, PT, PT, R10, 0x1, RZ ;  /* 0x000000010a0a7810 */ /* 0x000fe20007ffe0ff */
[----:B------:R-:W-:Y:S06]  /*3870*/  BRA.U !UP4, `(.L_x_67) ;  /* 0x000000010cc07547 */ /* 0x000fec000b800000 */
[----:B------:R-:W-:Y:S01]  /*3880*/  UPLOP3.LUT UP2, UPT, UPT, UPT, UPT, 0x40, 0x4 ;  /* 0x000000000004789c */ /* 0x000fe20003f4e870 */
[----:B------:R-:W-:Y:S01]  /*3890*/  UMOV UR24, UR41 ;  /* 0x0000002900187c82 */ /* 0x000fe20008000000 */
[----:B------:R-:W-:Y:S01]  /*38a0*/  UMOV UR23, UR40 ;  /* 0x0000002800177c82 */ /* 0x000fe20008000000 */
[----:B------:R-:W-:-:S08]  /*38b0*/  UMOV UR10, UR22 ;  /* 0x00000016000a7c82 */ /* 0x000fd00008000000 */
.L_x_70:
[----:B------:R-:W-:Y:S02]  /*38c0*/  UIADD3 UR24, UPT, UPT, UR24, 0x1, URZ ;  /* 0x0000000118187890 */ /* 0x000fe4000fffe0ff */
[----:B--2---:R-:W-:Y:S02]  /*38d0*/  ULEA UR5, UR10, UR26, 0x3 ;  /* 0x0000001a0a057291 */ /* 0x004fe4000f8e18ff */
[----:B------:R-:W-:Y:S01]  /*38e0*/  UISETP.NE.AND UP3, UPT, UR24, URZ, UPT ;  /* 0x000000ff1800728c */ /* 0x000fe2000bf65270 */
[----:B---3--:R-:W-:Y:S10]  /*38f0*/  @P2 BRA `(.L_x_68) ;  /* 0x00000000000c2947 */ /* 0x008ff40003800000 */
[----:B-1----:R-:W-:Y:S04]  /*3900*/  SHF.L.U32 R2, R8, 0x1f, RZ ;  /* 0x0000001f08027819 */ /* 0x002fe800000006ff */
[----:B------:R-:W1:Y:S02]  /*3910*/  SYNCS.PHASECHK.TRANS64.TRYWAIT P0, [UR5], R2 ;  /* 0x00000002ff0075a7 */ /* 0x000e640008001105 */
[----:B-1----:R-:W-:Y:S05]  /*3920*/  @!P0 BRA `(.L_x_69) ;  /* 0x0000005000088947 */ /* 0x002fea0003800000 */
.L_x_68:
[----:B------:R-:W-:Y:S01]  /*3930*/  UISETP.NE.AND UP0, UPT, UR23, 0x1, UPT ;  /* 0x000000011700788c */ /* 0x000fe2000bf05270 */
[----:B------:R-:W-:Y:S01]  /*3940*/  PLOP3.LUT P2, PT, PT, PT, PT, 0x80, 0x8 ;  /* 0x000000000008781c */ /* 0x000fe20003f4f070 */
[----:B------:R-:W-:Y:S02]  /*3950*/  UIADD3 UR4, UPT, UPT, UR10, 0x1, URZ ;  /* 0x000000010a047890 */ /* 0x000fe4000fffe0ff */
[----:B------:R-:W-:Y:S02]  /*3960*/  UIADD3 UR25, UPT, UPT, UR5, 0x40, URZ ;  /* 0x0000004005197890 */ /* 0x000fe4000fffe0ff */
[----:B------:R-:W-:Y:S01]  /*3970*/  UISETP.NE.AND UP1, UPT, UR4, 0x8, UPT ;  /* 0x000000080400788c */ /* 0x000fe2000bf25270 */
[----:B------:R-:W-:Y:S01]  /*3980*/  PLOP3.LUT P0, PT, PT, PT, UP0, 0x80, 0x8 ;  /* 0x000000000008781c */ /* 0x000fe20003f0f008 */
[----:B------:R-:W-:Y:S02]  /*3990*/  UIADD3 UR23, UPT, UPT, UR23, -0x1, URZ ;  /* 0xffffffff17177890 */ /* 0x000fe4000fffe0ff */
[----:B------:R-:W-:Y:S02]  /*39a0*/  USEL UR6, URZ, 0x1, UP1 ;  /* 0x00000001ff067887 */ /* 0x000fe40008800000 */
[----:B------:R-:W-:Y:S01]  /*39b0*/  USEL UR22, UR4, URZ, UP1 ;  /* 0x000000ff04167287 */ /* 0x000fe20008800000 */
[----:B------:R-:W-:Y:S01]  /*39c0*/  UMOV UR7, 0x40004040 ;  /* 0x4000404000077882 */ /* 0x000fe20000000000 */
[----:B------:R-:W-:Y:S02]  /*39d0*/  UMOV UR5, 0x40004040 ;  /* 0x4000404000057882 */ /* 0x000fe40000000000 */
[----:B------:R-:W-:Y:S01]  /*39e0*/  @UP0 ULEA UR4, UR22, UR26, 0x3 ;  /* 0x0000001a16040291 */ /* 0x000fe2000f8e18ff */
[----:B------:R-:W-:Y:S01]  /*39f0*/  LOP3.LUT R8, R8, UR6, RZ, 0x3c, !PT ;  /* 0x0000000608087c12 */ /* 0x000fe2000f8e3cff */
[----:B------:R-:W-:Y:S01]  /*3a00*/  ULEA UR6, UR10, UR29, 0x9 ;  /* 0x0000001d0a067291 */ /* 0x000fe2000f8e48ff */
[----:B------:R-:W-:Y:S02]  /*3a10*/  UMOV UR21, 0x40004040 ;  /* 0x4000404000157882 */ /* 0x000fe40000000000 */
[----:B-1----:R-:W-:Y:S01]  /*3a20*/  @P0 SHF.L.U32 R0, R8, 0x1f, RZ ;  /* 0x0000001f08000819 */ /* 0x002fe200000006ff */
[----:B------:R-:W-:Y:S02]  /*3a30*/  UIADD3 UR20, UPT, UPT, UR6, 0x2, URZ ;  /* 0x0000000206147890 */ /* 0x000fe4000fffe0ff */
[----:B------:R-:W-:Y:S01]  /*3a40*/  UIADD3 UR16, UPT, UPT, UR6, 0x4, URZ ;  /* 0x0000000406107890 */ /* 0x000fe2000fffe0ff */
[----:B------:R2:W3:Y:S01]  /*3a50*/  @P0 SYNCS.PHASECHK.TRANS64.TRYWAIT P2, [UR4], R0 ;  /* 0x00000000ff0005a7 */ /* 0x0004e20008041104 */
[----:B------:R-:W-:Y:S02]  /*3a60*/  ULEA UR4, UR10, UR28, 0xa ;  /* 0x0000001c0a047291 */ /* 0x000fe4000f8e50ff */
[----:B------:R-:W-:Y:S02]  /*3a70*/  UIADD3 UR12, UPT, UPT, UR6, 0x6, URZ ;  /* 0x00000006060c7890 */ /* 0x000fe4000fffe0ff */
[----:B------:R-:W-:Y:S02]  /*3a80*/  UIADD3 UR18, UPT, UPT, UR4, 0x2, URZ ;  /* 0x0000000204127890 */ /* 0x000fe4000fffe0ff */
[----:B------:R-:W-:Y:S02]  /*3a90*/  UIADD3 UR14, UPT, UPT, UR4, 0x4, URZ ;  /* 0x00000004040e7890 */ /* 0x000fe4000fffe0ff */
[----:B------:R-:W-:Y:S01]  /*3aa0*/  UIADD3 UR8, UPT, UPT, UR4, 0x6, URZ ;  /* 0x0000000604087890 */ /* 0x000fe2000fffe0ff */
[----:B------:R2:W-:Y:S01]  /*3ab0*/  UTCHMMA gdesc[UR4], gdesc[UR6], tmem[UR11], tmem[UR38], idesc[UR39], UP2 ;  /* 0x00ff2606040075ea */ /* 0x0005e2000900000b */
[----:B------:R-:W-:Y:S01]  /*3ac0*/  UPLOP3.LUT UP2, UPT, UPT, UPT, UPT, 0x80, 0x8 ;  /* 0x000000000008789c */ /* 0x000fe20003f4f070 */
[----:B------:R-:W-:Y:S01]  /*3ad0*/  UMOV UR19, 0x40004040 ;  /* 0x4000404000137882 */ /* 0x000fe20000000000 */
[----:B------:R-:W-:Y:S01]  /*3ae0*/  UMOV UR17, 0x40004040 ;  /* 0x4000404000117882 */ /* 0x000fe20000000000 */
[----:B------:R2:W-:Y:S01]  /*3af0*/  UTCHMMA gdesc[UR18], gdesc[UR20], tmem[UR11], tmem[UR36], idesc[UR37], UPT ;  /* 0x00ff2414120075ea */ /* 0x0005e2000b80000b */
[----:B------:R-:W-:Y:S01]  /*3b00*/  UMOV UR15, 0x40004040 ;  /* 0x40004040000f7882 */ /* 0x000fe20000000000 */
[----:B------:R-:W-:Y:S01]  /*3b10*/  UMOV UR13, 0x40004040 ;  /* 0x40004040000d7882 */ /* 0x000fe20000000000 */
[----:B------:R-:W-:Y:S01]  /*3b20*/  UMOV UR9, 0x40004040 ;  /* 0x4000404000097882 */ /* 0x000fe20000000000 */
[----:B------:R2:W-:Y:S01]  /*3b30*/  UTCHMMA gdesc[UR14], gdesc[UR16], tmem[UR11], tmem[UR34], idesc[UR35], UPT ;  /* 0x00ff22100e0075ea */ /* 0x0005e2000b80000b */
[----:B------:R2:W-:Y:S01]  /*3b40*/  UTCHMMA gdesc[UR8], gdesc[UR12], tmem[UR11], tmem[UR32], idesc[UR33], UPT ;  /* 0x00ff200c080075ea */ /* 0x0005e2000b80000b */
[----:B------:R2:W-:Y:S01]  /*3b50*/  UTCBAR.MULTICAST [UR25], URZ, UR27 ;  /* 0x000000ff190073e9 */ /* 0x0005e2000800081b */
[----:B------:R-:W-:Y:S01]  /*3b60*/  UMOV UR10, UR22 ;  /* 0x00000016000a7c82 */ /* 0x000fe20008000000 */
[----:B------:R-:W-:Y:S05]  /*3b70*/  BRA.U UP3, `(.L_x_70) ;  /* 0xfffffffd03507547 */ /* 0x000fea000b83ffff */
.L_x_67:
[----:B--2---:R-:W-:Y:S01]  /*3b80*/  UIADD3 UR4, UPT, UPT, UR31, 0x1, URZ ;  /* 0x000000011f047890 */ /* 0x004fe2000fffe0ff */
[C---:B------:R-:W-:Y:S01]  /*3b90*/  ISETP.NE.AND P0, PT, R10.reuse, 0x2, PT ;  /* 0x000000020a00780c */ /* 0x040fe20003f05270 */
[----:B------:R-:W-:Y:S02]  /*3ba0*/  UIADD3 UR5, UPT, UPT, UR30, 0xf0, URZ ;  /* 0x000000f01e057890 */ /* 0x000fe4000fffe0ff */
[----:B------:R-:W-:Y:S01]  /*3bb0*/  UISETP.NE.AND UP0, UPT, UR4, 0x4, UPT ;  /* 0x000000040400788c */ /* 0x000fe2000bf05270 */
[----:B-1----:R-:W-:Y:S02]  /*3bc0*/  SEL R0, RZ, 0x1, P0 ;  /* 0x00000001ff007807 */ /* 0x002fe40000000000 */
[----:B------:R-:W-:Y:S01]  /*3bd0*/  SEL R10, R10, RZ, P0 ;  /* 0x000000ff0a0a7207 */ /* 0x000fe20000000000 */
[----:B------:R-:W-:Y:S01]  /*3be0*/  USEL UR6, URZ, 0x1, UP0 ;  /* 0x00000001ff067887 */ /* 0x000fe20008000000 */
[----:B------:R-:W-:Y:S01]  /*3bf0*/  LOP3.LUT R9, R9, R0, RZ, 0x3c, !PT ;  /* 0x0000000009097212 */ /* 0x000fe200078e3cff */
[----:B------:R-:W-:Y:S01]  /*3c00*/  USEL UR31, UR4, URZ, UP0 ;  /* 0x000000ff041f7287 */ /* 0x000fe20008000000 */
[----:B------:R1:W-:Y:S03]  /*3c10*/  UTCBAR [UR5], URZ ;  /* 0x000000ff050073e9 */ /* 0x0003e600080000ff */
[----:B------:R-:W-:Y:S01]  /*3c20*/  LOP3.LUT R11, R11, UR6, RZ, 0x3c, !PT ;  /* 0x000000060b0b7c12 */ /* 0x000fe2000f8e3cff */
[----:B------:R-:W-:Y:S07]  /*3c30*/  @P1 BRA `(.L_x_71) ;  /* 0xfffffff800a01947 */ /* 0x000fee000383ffff */
[----:B------:R-:W2:Y:S01]  /*3c40*/  S2UR UR8, SR_CgaCtaId ;  /* 0x00000000000879c3 */ /* 0x000ea20000008800 */
[----:B------:R-:W-:Y:S01]  /*3c50*/  ELECT P0, URZ, PT ;  /* 0x0000000000ff782f */ /* 0x000fe20003800000 */
[----:B------:R-:W-:Y:S01]  /*3c60*/  IMAD.MOV.U32 R0, RZ, RZ, 0x1 ;  /* 0x00000001ff007424 */ /* 0x000fe200078e00ff */
[----:B------:R-:W-:Y:S01]  /*3c70*/  UIADD3 UR26, UPT, UPT, UR26, 0x110, URZ ;  /* 0x000001101a1a7890 */ /* 0x000fe2000fffe0ff */
[----:B------:R-:W-:Y:S01]  /*3c80*/  SHF.L.U32 R2, R11, 0x1f, RZ ;  /* 0x0000001f0b027819 */ /* 0x000fe200000006ff */
[----:B------:R-:W-:-:S03]  /*3c90*/  UMOV UR4, 0x40 ;  /* 0x0000004000047882 */ /* 0x000fc60000000000 */
[----:B------:R-:W-:Y:S01]  /*3ca0*/  UVIRTCOUNT.DEALLOC.SMPOOL 0x80 ;  /* 0x000000800000784c */ /* 0x000fe20000000000 */
[----:B--2---:R-:W-:Y:S02]  /*3cb0*/  ULEA UR8, UR8, UR4, 0x18 ;  /* 0x0000000408087291 */ /* 0x004fe4000f8ec0ff */
[----:B------:R-:W-:-:S07]  /*3cc0*/  ULEA UR4, UR31, UR26, 0x3 ;  /* 0x0000001a1f047291 */ /* 0x000fce000f8e18ff */
[----:B------:R2:W-:Y:S02]  /*3cd0*/  @P0 STS.U8 [UR8+0x1c], R0 ;  /* 0x00001c00ff000988 */ /* 0x0005e40008000008 */
[----:B------:R-:W4:Y:S02]  /*3ce0*/  SYNCS.PHASECHK.TRANS64.TRYWAIT P0, [UR4], R2 ;  /* 0x00000002ff0075a7 */ /* 0x000f240008001104 */
[----:B--2-4-:R-:W-:Y:S05]  /*3cf0*/  @!P0 BRA `(.L_x_72) ;  /* 0x0000004c002c8947 */ /* 0x014fea0003800000 */
.L_x_171:
[----:B------:R-:W-:-:S04]  /*3d00*/  UIADD3 UR4, UPT, UPT, UR31, 0x1, URZ ;  /* 0x000000011f047890 */ /* 0x000fc8000fffe0ff */
[----:B------:R-:W-:-:S04]  /*3d10*/  UISETP.NE.AND UP0, UPT, UR4, 0x4, UPT ;  /* 0x000000040400788c */ /* 0x000fc8000bf05270 */
[----:B------:R-:W-:Y:S02]  /*3d20*/  USEL UR6, URZ, 0x1, UP0 ;  /* 0x00000001ff067887 */ /* 0x000fe40008000000 */
[----:B------:R-:W-:-:S04]  /*3d30*/  USEL UR4, UR4, URZ, UP0 ;  /* 0x000000ff04047287 */ /* 0x000fc80008000000 */
[----:B-1----:R-:W-:Y:S01]  /*3d40*/  ULEA UR5, UR4, UR26, 0x3 ;  /* 0x0000001a04057291 */ /* 0x002fe2000f8e18ff */
[----:B--2---:R-:W-:-:S04]  /*3d50*/  LOP3.LUT R2, R11, UR6, RZ, 0x3c, !PT ;  /* 0x000000060b027c12 */ /* 0x004fc8000f8e3cff */
[----:B------:R-:W-:-:S04]  /*3d60*/  SHF.L.U32 R3, R2, 0x1f, RZ ;  /* 0x0000001f02037819 */ /* 0x000fc800000006ff */
[----:B------:R-:W1:Y:S02]  /*3d70*/  SYNCS.PHASECHK.TRANS64.TRYWAIT P0, [UR5], R3 ;  /* 0x00000003ff0075a7 */ /* 0x000e640008001105 */
[----:B-1----:R-:W-:Y:S05]  /*3d80*/  @!P0 BRA `(.L_x_73) ;  /* 0x0000004c00208947 */ /* 0x002fea0003800000 */
.L_x_173:
        /* <DEDUP_REMOVED lines=9> */
.L_x_175:
[----:B------:R-:W-:-:S04]  /*3e20*/  UIADD3 UR4, UPT, UPT, UR4, 0x1, URZ ;  /* 0x0000000104047890 */ /* 0x000fc8000fffe0ff */
[----:B------:R-:W-:-:S04]  /*3e30*/  UISETP.NE.AND UP0, UPT, UR4, 0x4, UPT ;  /* 0x000000040400788c */ /* 0x000fc8000bf05270 */
[----:B------:R-:W-:Y:S02]  /*3e40*/  USEL UR5, URZ, 0x1, UP0 ;  /* 0x00000001ff057887 */ /* 0x000fe40008000000 */
[----:B------:R-:W-:-:S04]  /*3e50*/  USEL UR4, UR4, URZ, UP0 ;  /* 0x000000ff04047287 */ /* 0x000fc80008000000 */
[----:B------:R-:W-:Y:S01]  /*3e60*/  ULEA UR4, UR4, UR26, 0x3 ;  /* 0x0000001a04047291 */ /* 0x000fe2000f8e18ff */
[----:B------:R-:W-:-:S04]  /*3e70*/  LOP3.LUT R2, R2, UR5, RZ, 0x3c, !PT ;  /* 0x0000000502027c12 */ /* 0x000fc8000f8e3cff */
[----:B------:R-:W-:-:S04]  /*3e80*/  SHF.L.U32 R2, R2, 0x1f, RZ ;  /* 0x0000001f02027819 */ /* 0x000fc800000006ff */
[----:B------:R-:W2:Y:S02]  /*3e90*/  SYNCS.PHASECHK.TRANS64.TRYWAIT P0, [UR4], R2 ;  /* 0x00000002ff0075a7 */ /* 0x000ea40008001104 */
[----:B--2---:R-:W-:Y:S05]  /*3ea0*/  @!P0 BRA `(.L_x_75) ;  /* 0x0000004c00088947 */ /* 0x004fea0003800000 */
.L_x_177:
[----:B------:R-:W-:Y:S01]  /*3eb0*/  NOP ;  /* 0x0000000000007918 */ /* 0x000fe20000000000 */
[----:B-1----:R-:W1:Y:S01]  /*3ec0*/  LDS R0, [UR8+0x14] ;  /* 0x00001408ff007984 */ /* 0x002e620008000800 */
[----:B------:R-:W-:Y:S01]  /*3ed0*/  ULOP3.LUT UR4, UR42, 0xffff, URZ, 0xc0, !UPT ;  /* 0x0000ffff2a047892 */ /* 0x000fe2000f8ec0ff */
[----:B------:R-:W-:Y:S01]  /*3ee0*/  UMOV UR5, 0xffff ;  /* 0x0000ffff00057882 */ /* 0x000fe20000000000 */
[----:B------:R-:W-:Y:S02]  /*3ef0*/  UMOV UR6, 0x1 ;  /* 0x0000000100067882 */ /* 0x000fe40000000000 */
[----:B------:R-:W-:-:S04]  /*3f00*/  USHF.R.U32.HI UR4, URZ, 0x5, UR4 ;  /* 0x00000005ff047899 */ /* 0x000fc80008011604 */
[----:B------:R-:W-:Y:S02]  /*3f10*/  USHF.L.U32 UR5, UR5, UR4, URZ ;  /* 0x0000000405057299 */ /* 0x000fe400080006ff */
[----:B------:R-:W-:-:S04]  /*3f20*/  USHF.L.U32 UR4, UR6, UR4, URZ ;  /* 0x0000000406047299 */ /* 0x000fc800080006ff */
[----:B-1----:R-:W-:-:S04]  /*3f30*/  LOP3.LUT R0, R0, UR5, RZ, 0xc0, !PT ;  /* 0x0000000500007c12 */ /* 0x002fc8000f8ec0ff */
[----:B------:R-:W-:-:S13]  /*3f40*/  ISETP.NE.AND P0, PT, R0, UR5, PT ;  /* 0x0000000500007c0c */ /* 0x000fda000bf05270 */
[----:B------:R-:W-:Y:S05]  /*3f50*/  @P0 BRA `(.L_x_76) ;  /* 0x0000000000580947 */ /* 0x000fea0003800000 */
[----:B------:R-:W1:Y:S02]  /*3f60*/  LDS R0, [UR8+0x18] ;  /* 0x00001808ff007984 */ /* 0x000e640008000800 */
[----:B-1----:R-:W-:-:S04]  /*3f70*/  LOP3.LUT R0, R0, UR4, RZ, 0xc0, !PT ;  /* 0x0000000400007c12 */ /* 0x002fc8000f8ec0ff */
[----:B------:R-:W-:-:S13]  /*3f80*/  ISETP.NE.AND P0, PT, R0, UR4, PT ;  /* 0x0000000400007c0c */ /* 0x000fda000bf05270 */
[----:B------:R-:W-:Y:S05]  /*3f90*/  @P0 BRA `(.L_x_77) ;  /* 0x00000000003c0947 */ /* 0x000fea0003800000 */
[----:B------:R-:W1:Y:S01]  /*3fa0*/  S2R R2, SR_LANEID ;  /* 0x0000000000027919 */ /* 0x000e620000000000 */
[----:B------:R-:W-:-:S06]  /*3fb0*/  ULOP3.LUT UR5, URZ, UR5, URZ, 0x33, !UPT ;  /* 0x00000005ff057292 */ /* 0x000fcc000f8e33ff */
[----:B------:R-:W-:-:S04]  /*3fc0*/  IMAD.U32 R0, RZ, RZ, UR5 ;  /* 0x00000005ff007e24 */ /* 0x000fc8000f8e00ff */
[----:B------:R2:W4:Y:S02]  /*3fd0*/  REDUX UR7, R0 ;  /* 0x00000000000773c4 */ /* 0x0005240000000000 */
[----:B------:R1:W-:Y:S01]  /*3fe0*/  UTCATOMSWS.AND URZ, UR5 ;  /* 0x0000000500ff79e3 */ /* 0x0003e20008000000 */
[----:B--2---:R-:W-:Y:S01]  /*3ff0*/  LOP3.LUT R0, RZ, UR4, RZ, 0x33, !PT ;  /* 0x00000004ff007c12 */ /* 0x004fe2000f8e33ff */
[----:B------:R-:W-:Y:S02]  /*4000*/  VOTEU.ANY UR4, UPT, PT ;  /* 0x0000000000047886 */ /* 0x000fe400038e0100 */
[----:B------:R-:W-:Y:S02]  /*4010*/  UFLO.U32 UR4, UR4 ;  /* 0x00000004000472bd */ /* 0x000fe400080e0000 */
[----:B------:R-:W2:Y:S04]  /*4020*/  REDUX UR6, R0 ;  /* 0x00000000000673c4 */ /* 0x000ea80000000000 */
[----:B-1----:R-:W-:-:S02]  /*4030*/  ISETP.EQ.U32.AND P0, PT, R2, UR4, PT ;  /* 0x0000000402007c0c */ /* 0x002fc4000bf02070 */
[----:B----4-:R-:W-:-:S11]  /*4040*/  MOV R2, UR7 ;  /* 0x0000000700027c02 */ /* 0x010fd60008000f00 */
[----:B------:R1:W-:Y:S01]  /*4050*/  @P0 ATOMS.AND RZ, [UR8+0x14], R2 ;  /* 0x00001402ffff098c */ /* 0x0003e2000a800008 */
[----:B--2---:R-:W-:-:S05]  /*4060*/  IMAD.U32 R0, RZ, RZ, UR6 ;  /* 0x00000006ff007e24 */ /* 0x004fca000f8e00ff */
[----:B------:R1:W-:Y:S01]  /*4070*/  @P0 ATOMS.AND RZ, [UR8+0x18], R0 ;  /* 0x00001800ffff098c */ /* 0x0003e2000a800008 */
[----:B------:R-:W-:Y:S05]  /*4080*/  BRA `(.L_x_78) ;  /* 0x0000000000147947 */ /* 0x000fea0003800000 */
.L_x_77:
[----:B------:R-:W-:Y:S02]  /*4090*/  MOV R2, 0x40b0 ;  /* 0x000040b000027802 */ /* 0x000fe40000000f00 */
[----:B---3-5:R-:W-:Y:S05]  /*40a0*/  CALL.REL.NOINC `($__internal_0_$__cuda_sm10x_tcgen05_guardrail_trap_col_being_dealloced_not_returned_by_alloc) ;  /* 0x0000004c00f07944 */ /* 0x028fea0003c00000 */
[----:B------:R-:W-:Y:S05]  /*40b0*/  BRA `(.L_x_78) ;  /* 0x0000000000087947 */ /* 0x000fea0003800000 */
.L_x_76:
[----:B------:R-:W-:Y:S02]  /*40c0*/  MOV R2, 0x40e0 ;  /* 0x000040e000027802 */ /* 0x000fe40000000f00 */
[----:B---3-5:R-:W-:Y:S05]  /*40d0*/  CALL.REL.NOINC `($__internal_2_$__cuda_sm10x_tcgen05_guardrail_trap_unallocated_columns_being_dealloced) ;  /* 0x0000004c00fc7944 */ /* 0x028fea0003c00000 */
.L_x_78:
[----:B------:R-:W-:Y:S01]  /*40e0*/  NOP ;  /* 0x0000000000007918 */ /* 0x000fe20000000000 */
[----:B------:R-:W-:Y:S05]  /*40f0*/  EXIT ;  /* 0x000000000000794d */ /* 0x000fea0003800000 */
.L_x_60:
[----:B------:R-:W-:-:S09]  /*4100*/  UISETP.NE.OR UP0, UPT, UR17, 0x3, !UP3 ;  /* 0x000000031100788c */ /* 0x000fd2000df05670 */
[----:B------:R-:W-:Y:S05]  /*4110*/  BRA.U UP0, `(.L_x_79) ;  /* 0x00000011005c7547 */ /* 0x000fea000b800000 */
[----:B------:R-:W1:Y:S01]  /*4120*/  S2UR UR10, SR_CgaCtaId ;  /* 0x00000000000a79c3 */ /* 0x000e620000008800 */
[----:B------:R-:W2:Y:S01]  /*4130*/  LDCU UR31, c[0x0][0x370] ;  /* 0x00006e00ff1f77ac */ /* 0x000ea20008000800 */
[----:B------:R-:W-:Y:S02]  /*4140*/  HFMA2 R13, -RZ, RZ, 0, 0 ;  /* 0x00000000ff0d7431 */ /* 0x000fe400000001ff */
[----:B------:R-:W-:Y:S01]  /*4150*/  IMAD.MOV.U32 R15, RZ, RZ, 0x1 ;  /* 0x00000001ff0f7424 */ /* 0x000fe200078e00ff */
[----:B------:R-:W-:Y:S01]  /*4160*/  MOV R7, 0x2000 ;  /* 0x0000200000077802 */ /* 0x000fe20000000f00 */
[----:B------:R-:W2:Y:S01]  /*4170*/  LDCU.128 UR44, c[0x0][0xb10] ;  /* 0x00016200ff2c77ac */ /* 0x000ea20008000c00 */
[----:B------:R-:W-:Y:S01]  /*4180*/  IMAD.MOV.U32 R14, RZ, RZ, RZ ;  /* 0x000000ffff0e7224 */ /* 0x000fe200078e00ff */
[----:B------:R-:W3:Y:S01]  /*4190*/  LDC.64 R16, c[0x0][0x348] ;  /* 0x0000d200ff107b82 */ /* 0x000ee20000000a00 */
[----:B------:R-:W4:Y:S01]  /*41a0*/  LDCU UR30, c[0x0][0x374] ;  /* 0x00006e80ff1e77ac */ /* 0x000f220008000800 */
[----:B------:R-:W1:Y:S06]  /*41b0*/  LDCU UR15, c[0x0][0xb0c] ;  /* 0x00016180ff0f77ac */ /* 0x000e6c0008000800 */
[----:B------:R-:W3:Y:S01]  /*41c0*/  LDC.64 R2, c[0x0][0x888] ;  /* 0x00022200ff027b82 */ /* 0x000ee20000000a00 */
[----:B------:R-:W3:Y:S01]  /*41d0*/  LDCU UR49, c[0x0][0xb20] ;  /* 0x00016400ff3177ac */ /* 0x000ee20008000800 */
[----:B------:R-:W3:Y:S06]  /*41e0*/  LDCU UR4, c[0x0][0xb30] ;  /* 0x00016600ff0477ac */ /* 0x000eec0008000800 */
[----:B------:R-:W3:Y:S01]  /*41f0*/  LDC.64 R4, c[0x0][0x890] ;  /* 0x00022400ff047b82 */ /* 0x000ee20000000a00 */
[----:B------:R-:W-:Y:S01]  /*4200*/  UMOV UR21, 0x400 ;  /* 0x0000040000157882 */ /* 0x000fe20000000000 */
[----:B--2---:R-:W-:-:S02]  /*4210*/  UIMAD.WIDE.U32 UR6, UR31, UR44, URZ ;  /* 0x0000002c1f0672a5 */ /* 0x004fc4000f8e00ff */
[----:B----4-:R-:W-:Y:S02]  /*4220*/  UIMAD.WIDE.U32 UR8, UR30, UR47, URZ ;  /* 0x0000002f1e0872a5 */ /* 0x010fe4000f8e00ff */
[----:B-1----:R-:W-:Y:S02]  /*4230*/  ULEA UR21, UR10, UR21, 0x18 ;  /* 0x000000150a157291 */ /* 0x002fe4000f8ec0ff */
[----:B------:R-:W-:Y:S02]  /*4240*/  UPLOP3.LUT UP3, UPT, UPT, UPT, UPT, 0x40, 0x4 ;  /* 0x000000000004789c */ /* 0x000fe40003f6e870 */
[----:B------:R-:W-:Y:S02]  /*4250*/  UIADD3 UR37, UPT, UPT, UR21, 0x98, URZ ;  /* 0x0000009815257890 */ /* 0x000fe4000fffe0ff */
[----:B------:R-:W-:Y:S02]  /*4260*/  UIADD3 UR33, UPT, UPT, UR21, 0x80, URZ ;  /* 0x0000008015217890 */ /* 0x000fe4000fffe0ff */
[----:B------:R-:W-:-:S02]  /*4270*/  UIADD3 UR25, UPT, UPT, UR21, 0x88, URZ ;  /* 0x0000008815197890 */ /* 0x000fc4000fffe0ff */
[----:B------:R-:W-:Y:S01]  /*4280*/  UIADD3 UR17, UPT, UPT, UR21, 0x90, URZ ;  /* 0x0000009015117890 */ /* 0x000fe2000fffe0ff */
[----:B------:R-:W-:Y:S01]  /*4290*/  UMOV UR6, UR7 ;  /* 0x0000000700067c82 */ /* 0x000fe20008000000 */
[----:B------:R-:W-:Y:S01]  /*42a0*/  UMOV UR41, UR9 ;  /* 0x0000000900297c82 */ /* 0x000fe20008000000 */
[----:B------:R-:W-:Y:S02]  /*42b0*/  UISETP.GE.AND UP0, UPT, UR42, 0x1, UPT ;  /* 0x000000012a00788c */ /* 0x000fe4000bf06270 */
[----:B------:R-:W-:Y:S01]  /*42c0*/  UISETP.NE.AND UP4, UPT, UR42, 0x1, UPT ;  /* 0x000000012a00788c */ /* 0x000fe2000bf85270 */
[----:B------:R-:W1:Y:S01]  /*42d0*/  LDCU.64 UR22, c[0x0][0xb28] ;  /* 0x00016500ff1677ac */ /* 0x000e620008000a00 */
[----:B------:R-:W-:Y:S02]  /*42e0*/  UISETP.NE.AND UP6, UPT, UR15, 0x1, UPT ;  /* 0x000000010f00788c */ /* 0x000fe4000bfc5270 */
[----:B------:R-:W-:Y:S02]  /*42f0*/  UISETP.NE.AND UP5, UPT, UR46, 0x1, UPT ;  /* 0x000000012e00788c */ /* 0x000fe4000bfa5270 */
[----:B------:R-:W-:-:S02]  /*4300*/  UPRMT UR37, UR10, 0x654, UR37 ;  /* 0x000006540a257896 */ /* 0x000fc40008000025 */
[----:B------:R-:W-:Y:S02]  /*4310*/  USHF.R.U32.HI UR43, URZ, UR45, UR6 ;  /* 0x0000002dff2b7299 */ /* 0x000fe40008011606 */
[----:B------:R-:W-:Y:S02]  /*4320*/  UPRMT UR40, UR10, 0x654, UR33 ;  /* 0x000006540a287896 */ /* 0x000fe40008000021 */
[----:B------:R-:W-:Y:S02]  /*4330*/  UPRMT UR39, UR10, 0x654, UR25 ;  /* 0x000006540a277896 */ /* 0x000fe40008000019 */
[----:B------:R-:W-:Y:S02]  /*4340*/  UPRMT UR38, UR10, 0x654, UR17 ;  /* 0x000006540a267896 */ /* 0x000fe40008000011 */
[----:B---3--:R-:W-:Y:S02]  /*4350*/  USHF.R.U32.HI UR41, URZ, UR49, UR41 ;  /* 0x00000031ff297299 */ /* 0x008fe40008011629 */
[----:B------:R-:W-:-:S11]  /*4360*/  UISETP.NE.AND UP2, UPT, UR4, 0x1, UPT ;  /* 0x000000010400788c */ /* 0x000fd6000bf45270 */
.L_x_90:
[C---:B------:R-:W-:Y:S02]  /*4370*/  LEA R12, R14.reuse, UR21, 0x3 ;  /* 0x000000150e0c7c11 */ /* 0x040fe4000f8e18ff */
[----:B------:R-:W-:Y:S02]  /*4380*/  SHF.L.U32 R0, R13, 0x1f, RZ ;  /* 0x0000001f0d007819 */ /* 0x000fe400000006ff */
[----:B------:R-:W-:Y:S02]  /*4390*/  LEA R8, R14, UR21, 0x4 ;  /* 0x000000150e087c11 */ /* 0x000fe4000f8e20ff */
[----:B--2---:R-:W2:Y:S02]  /*43a0*/  SYNCS.PHASECHK.TRANS64.TRYWAIT P0, [R12+URZ+0xd0], R0 ;  /* 0x0000d0000c0075a7 */ /* 0x004ea400080011ff */
[----:B--2---:R-:W-:Y:S05]  /*43b0*/  @!P0 BRA `(.L_x_80) ;  /* 0x0000004400dc8947 */ /* 0x004fea0003800000 */
.L_x_178:
[----:B------:R-:W3:Y:S01]  /*43c0*/  LDS.128 R8, [R8+0x160] ;  /* 0x0001600008087984 */ /* 0x000ee20000000c00 */
[----:B------:R-:W-:Y:S01]  /*43d0*/  UISETP.GE.AND UP0, UPT, UR42, 0x1, UPT ;  /* 0x000000012a00788c */ /* 0x000fe2000bf06270 */
[----:B------:R-:W-:Y:S01]  /*43e0*/  @!PT LDS RZ, [RZ] ;  /* 0x00000000fffff984 */ /* 0x000fe20000000800 */
[----:B------:R-:W-:Y:S01]  /*43f0*/  @!PT LDS RZ, [RZ] ;  /* 0x00000000fffff984 */ /* 0x000fe20000000800 */
[----:B------:R-:W-:Y:S01]  /*4400*/  @!PT LDS RZ, [RZ] ;  /* 0x00000000fffff984 */ /* 0x000fe20000000800 */
[----:B------:R-:W-:Y:S01]  /*4410*/  @!PT LDS RZ, [RZ] ;  /* 0x00000000fffff984 */ /* 0x000fe20000000800 */
[----:B------:R4:W-:Y:S06]  /*4420*/  MEMBAR.ALL.CTA ;  /* 0x0000000000007992 */ /* 0x0009ec0000008000 */
[----:B----4-:R-:W4:Y:S01]  /*4430*/  FENCE.VIEW.ASYNC.S ;  /* 0x00000000000073c6 */ /* 0x010f220000000000 */
[----:B---3--:R-:W-:Y:S11]  /*4440*/  LOP3.LUT P0, RZ, R10, 0x1, RZ, 0xc0, !PT ;  /* 0x000000010aff7812 */ /* 0x008ff6000780c0ff */
[----:B------:R-:W-:Y:S02]  /*4450*/  @!UPT UIADD3 URZ, UPT, UPT, URZ, URZ, URZ ;  /* 0x000000fffffff290 */ /* 0x000fe4000fffe0ff */
[----:B----4-:R-:W-:Y:S01]  /*4460*/  VOTEU.ANY UP1, P0 ;  /* 0x0000000000ff7886 */ /* 0x010fe20000020100 */
[----:B------:R-:W-:Y:S11]  /*4470*/  PLOP3.LUT P0, PT, PT, PT, UP1, 0x80, 0x8 ;  /* 0x000000000008781c */ /* 0x000ff60003f0f018 */
[----:B------:R-:W-:Y:S02]  /*4480*/  @!UPT UIADD3 URZ, UPT, UPT, URZ, URZ, URZ ;  /* 0x000000fffffff290 */ /* 0x000fe4000fffe0ff */
[----:B--2---:R-:W-:Y:S02]  /*4490*/  @P0 SHF.R.U32.HI R0, RZ, 0x10, R9 ;  /* 0x00000010ff000819 */ /* 0x004fe40000011609 */
[----:B------:R-:W-:Y:S02]  /*44a0*/  @P0 MOV R6, R8 ;  /* 0x0000000800060202 */ /* 0x000fe40000000f00 */
[----:B------:R-:W-:Y:S01]  /*44b0*/  @P0 R2UR UR4, R0 ;  /* 0x00000000000402ca */ /* 0x000fe200000e0000 */
[----:B------:R-:W-:Y:S01]  /*44c0*/  VIADD R0, R12, 0xe0 ;  /* 0x000000e00c007836 */ /* 0x000fe20000000000 */
[----:B------:R-:W-:Y:S02]  /*44d0*/  @P0 LOP3.LUT R8, R9, 0xffff, RZ, 0xc0, !PT ;  /* 0x0000ffff09080812 */ /* 0x000fe400078ec0ff */
[----:B------:R-:W-:Y:S02]  /*44e0*/  @P0 R2UR UR6, R6 ;  /* 0x00000000060602ca */ /* 0x000fe400000e0000 */
[----:B------:R-:W-:Y:S02]  /*44f0*/  PRMT R0, RZ, 0x654, R0 ;  /* 0x00000654ff007816 */ /* 0x000fe40000000000 */
[----:B------:R-:W-:Y:S02]  /*4500*/  @P0 R2UR UR5, R8 ;  /* 0x00000000080502ca */ /* 0x000fe400000e0000 */
[----:B------:R2:W-:Y:S03]  /*4510*/  SYNCS.ARRIVE.TRANS64.RED.A1T0 RZ, [R0+URZ], RZ ;  /* 0x000000ff00ff79a7 */ /* 0x0005e600081004ff */
[----:B------:R-:W-:Y:S04]  /*4520*/  @UP1 UMOV UR29, UR4 ;  /* 0x00000004001d1c82 */ /* 0x000fe80008000000 */
[----:B------:R-:W-:Y:S04]  /*4530*/  @UP1 UMOV UR14, UR6 ;  /* 0x00000006000e1c82 */ /* 0x000fe80008000000 */
[----:B------:R-:W-:Y:S01]  /*4540*/  @UP1 UMOV UR13, UR5 ;  /* 0x00000005000d1c82 */ /* 0x000fe20008000000 */
[----:B------:R-:W-:Y:S05]  /*4550*/  BRA.U !UP0, `(.L_x_81) ;  /* 0x0000000108a47547 */ /* 0x000fea000b800000 */
[----:B------:R-:W-:Y:S02]  /*4560*/  UIMAD.WIDE.U32 UR18, UR13, UR47, URZ ;  /* 0x0000002f0d1272a5 */ /* 0x000fe4000f8e00ff */
[----:B------:R-:W-:Y:S02]  /*4570*/  UIMAD.WIDE.U32 UR26, UR14, UR44, URZ ;  /* 0x0000002c0e1a72a5 */ /* 0x000fe4000f8e00ff */
[----:B------:R-:W-:Y:S02]  /*4580*/  USEL UR4, UR30, UR41, !UP5 ;  /* 0x000000291e047287 */ /* 0x000fe4000e800000 */
[----:B------:R-:W-:Y:S02]  /*4590*/  USEL UR7, UR31, UR43, !UP6 ;  /* 0x0000002b1f077287 */ /* 0x000fe4000f000000 */
[----:B-1----:R-:W-:Y:S02]  /*45a0*/  UIMAD.WIDE.U32 UR8, UR4, UR22, URZ ;  /* 0x00000016040872a5 */ /* 0x002fe4000f8e00ff */
[----:B------:R-:W-:Y:S01]  /*45b0*/  UIMAD.WIDE.U32 UR10, UR7, UR22, URZ ;  /* 0x00000016070a72a5 */ /* 0x000fe2000f8e00ff */
[----:B------:R-:W-:Y:S02]  /*45c0*/  UMOV UR5, UR19 ;  /* 0x0000001300057c82 */ /* 0x000fe40008000000 */
[----:B------:R-:W-:Y:S03]  /*45d0*/  USHF.R.U32.HI UR6, URZ, UR49, UR5 ;  /* 0x00000031ff067299 */ /* 0x000fe60008011605 */
[----:B------:R-:W-:Y:S01]  /*45e0*/  UMOV UR5, UR27 ;  /* 0x0000001b00057c82 */ /* 0x000fe20008000000 */
[----:B------:R-:W-:Y:S02]  /*45f0*/  USEL UR6, UR13, UR6, !UP5 ;  /* 0x000000060d067287 */ /* 0x000fe4000e800000 */
[----:B------:R-:W-:Y:S03]  /*4600*/  USHF.R.U32.HI UR12, URZ, UR45, UR5 ;  /* 0x0000002dff0c7299 */ /* 0x000fe60008011605 */
[----:B------:R-:W-:Y:S02]  /*4610*/  UMOV UR5, UR9 ;  /* 0x0000000900057c82 */ /* 0x000fe40008000000 */
[----:B------:R-:W-:Y:S03]  /*4620*/  @UP4 USHF.R.U32.HI UR4, URZ, UR23, UR5 ;  /* 0x00000017ff044299 */ /* 0x000fe60008011605 */
[----:B------:R-:W-:Y:S01]  /*4630*/  UMOV UR5, UR11 ;  /* 0x0000000b00057c82 */ /* 0x000fe20008000000 */
[----:B------:R-:W-:Y:S02]  /*4640*/  UIMAD UR4, UR42, UR4, URZ ;  /* 0x000000042a0472a4 */ /* 0x000fe4000f8e02ff */
[----:B------:R-:W-:Y:S02]  /*4650*/  @UP4 USHF.R.U32.HI UR7, URZ, UR23, UR5 ;  /* 0x00000017ff074299 */ /* 0x000fe40008011605 */
[----:B------:R-:W-:Y:S02]  /*4660*/  UIMAD.WIDE.U32 UR10, UR6, UR22, URZ ;  /* 0x00000016060a72a5 */ /* 0x000fe4000f8e00ff */
[----:B------:R-:W-:Y:S02]  /*4670*/  USEL UR5, UR14, UR12, !UP6 ;  /* 0x0000000c0e057287 */ /* 0x000fe4000f000000 */
[----:B------:R-:W-:Y:S02]  /*4680*/  UIMAD UR8, UR42, UR7, URZ ;  /* 0x000000072a0872a4 */ /* 0x000fe4000f8e02ff */
[----:B------:R-:W-:Y:S03]  /*4690*/  UISETP.GE.AND UP0, UPT, UR6, UR4, UPT ;  /* 0x000000040600728c */ /* 0x000fe6000bf06270 */
[----:B------:R-:W-:Y:S01]  /*46a0*/  UMOV UR4, UR11 ;  /* 0x0000000b00047c82 */ /* 0x000fe20008000000 */
[----:B------:R-:W-:Y:S02]  /*46b0*/  UISETP.GE.OR UP0, UPT, UR5, UR8, UP0 ;  /* 0x000000080500728c */ /* 0x000fe40008706670 */
[----:B------:R-:W-:Y:S02]  /*46c0*/  USHF.R.U32.HI UR4, URZ, UR23, UR4 ;  /* 0x00000017ff047299 */ /* 0x000fe40008011604 */
[----:B------:R-:W-:Y:S02]  /*46d0*/  UIMAD.WIDE.U32 UR8, UR5, UR22, URZ ;  /* 0x00000016050872a5 */ /* 0x000fe4000f8e00ff */
[----:B------:R-:W-:Y:S04]  /*46e0*/  USEL UR10, UR6, UR4, !UP4 ;  /* 0x00000004060a7287 */ /* 0x000fe8000e000000 */
[----:B------:R-:W-:Y:S01]  /*46f0*/  UIADD3 UR11, UPT, UPT, -UR10, URZ, URZ ;  /* 0x000000ff0a0b7290 */ /* 0x000fe2000fffe1ff */
[----:B------:R-:W-:Y:S02]  /*4700*/  @!UP0 UMOV UR4, UR9 ;  /* 0x0000000900048c82 */ /* 0x000fe40008000000 */
[----:B------:R-:W-:Y:S02]  /*4710*/  @!UP0 USHF.R.U32.HI UR4, URZ, UR23, UR4 ;  /* 0x00000017ff048299 */ /* 0x000fe40008011604 */
[----:B------:R-:W-:Y:S02]  /*4720*/  UIMAD UR8, UR42, UR11, UR6 ;  /* 0x0000000b2a0872a4 */ /* 0x000fe4000f8e0206 */
[----:B------:R-:W-:Y:S04]  /*4730*/  @!UP0 USEL UR4, UR5, UR4, !UP4 ;  /* 0x0000000405048287 */ /* 0x000fe8000e000000 */
[----:B------:R-:W-:Y:S02]  /*4740*/  @!UP0 UIMAD UR8, UR7, UR8, UR4 ;  /* 0x00000008070882a4 */ /* 0x000fe4000f8e0204 */
[----:B------:R-:W-:Y:S02]  /*4750*/  @!UP0 UIADD3 UR9, UPT, UPT, UR10, -UR4, URZ ;  /* 0x800000040a098290 */ /* 0x000fe4000fffe0ff */
[----:B------:R-:W-:Y:S02]  /*4760*/  UIADD3 UR4, UPT, UPT, -UR5, URZ, URZ ;  /* 0x000000ff05047290 */ /* 0x000fe4000fffe1ff */
[----:B------:R-:W-:Y:S02]  /*4770*/  UIADD3 UR7, UPT, UPT, -UR6, URZ, URZ ;  /* 0x000000ff06077290 */ /* 0x000fe4000fffe1ff */
[----:B------:R-:W-:Y:S02]  /*4780*/  @!UP0 UIMAD UR6, UR9, UR42, UR5 ;  /* 0x0000002a090682a4 */ /* 0x000fe4000f8e0205 */
[----:B------:R-:W-:Y:S02]  /*4790*/  UIMAD UR14, UR15, UR4, UR14 ;  /* 0x000000040f0e72a4 */ /* 0x000fe4000f8e020e */
[----:B------:R-:W-:Y:S01]  /*47a0*/  UIMAD UR13, UR46, UR7, UR13 ;  /* 0x000000072e0d72a4 */ /* 0x000fe2000f8e020d */
[----:B------:R-:W-:Y:S02]  /*47b0*/  @!UP0 UMOV UR5, UR8 ;  /* 0x0000000800058c82 */ /* 0x000fe40008000000 */
[----:B------:R-:W-:Y:S02]  /*47c0*/  UIMAD UR14, UR5, UR15, UR14 ;  /* 0x0000000f050e72a4 */ /* 0x000fe4000f8e020e */
[----:B------:R-:W-:Y:S11]  /*47d0*/  UIMAD UR13, UR6, UR46, UR13 ;  /* 0x0000002e060d72a4 */ /* 0x000ff6000f8e020d */
[----:B------:R-:W-:Y:S01]  /*47e0*/  @!UPT UIADD3 URZ, UPT, UPT, URZ, URZ, URZ ;  /* 0x000000fffffff290 */ /* 0x000fe2000fffe0ff */
.L_x_81:
[----:B------:R-:W3:Y:S01]  /*47f0*/  @!UP2 LDCU.128 UR8, c[0x0][0xb10] ;  /* 0x00016200ff08a7ac */ /* 0x000ee20008000c00 */
[C---:B------:R-:W-:Y:S02]  /*4800*/  ISETP.NE.U32.AND P1, PT, R4.reuse, RZ, PT ;  /* 0x000000ff0400720c */ /* 0x040fe40003f25070 */
[----:B------:R-:W-:Y:S02]  /*4810*/  ISETP.NE.U32.AND P0, PT, R4, RZ, PT ;  /* 0x000000ff0400720c */ /* 0x000fe40003f05070 */
[C---:B------:R-:W-:Y:S02]  /*4820*/  ISETP.NE.AND.EX P1, PT, R5.reuse, RZ, PT, P1 ;  /* 0x000000ff0500720c */ /* 0x040fe40003f25310 */
[----:B------:R-:W-:Y:S01]  /*4830*/  ISETP.NE.AND.EX P0, PT, R5, RZ, PT, P0 ;  /* 0x000000ff0500720c */ /* 0x000fe20003f05300 */
[----:B------:R-:W4:Y:S01]  /*4840*/  @!UP2 LDCU UR5, c[0x0][0xb0c] ;  /* 0x00016180ff05a7ac */ /* 0x000f220008000800 */
[----:B------:R-:W-:Y:S01]  /*4850*/  SHF.L.U32 R9, R15, 0x1f, RZ ;  /* 0x0000001f0f097819 */ /* 0x000fe200000006ff */
[----:B------:R-:W-:Y:S02]  /*4860*/  USHF.L.U32 UR35, UR16, 0x7, URZ ;  /* 0x0000000710237899 */ /* 0x000fe400080006ff */
[----:B------:R-:W-:Y:S02]  /*4870*/  USHF.L.U32 UR34, UR20, 0x6, URZ ;  /* 0x0000000614227899 */ /* 0x000fe400080006ff */
[----:B---3--:R-:W-:Y:S07]  /*4880*/  UIMAD.WIDE.U32 UR6, UR14, UR8, URZ ;  /* 0x000000080e0672a5 */ /* 0x008fee000f8e00ff */
[----:B------:R-:W-:Y:S01]  /*4890*/  @!UP2 UMOV UR4, UR7 ;  /* 0x000000070004ac82 */ /* 0x000fe20008000000 */
[----:B----4-:R-:W-:Y:S02]  /*48a0*/  @!UP2 UISETP.NE.AND UP0, UPT, UR5, 0x1, UPT ;  /* 0x000000010500a88c */ /* 0x010fe4000bf05270 */
[----:B------:R-:W-:Y:S02]  /*48b0*/  @!UP2 USHF.R.U32.HI UR4, URZ, UR9, UR4 ;  /* 0x00000009ff04a299 */ /* 0x000fe40008011604 */
[----:B------:R-:W-:Y:S02]  /*48c0*/  UIMAD.WIDE.U32 UR6, UR13, UR11, URZ ;  /* 0x0000000b0d0672a5 */ /* 0x000fe4000f8e00ff */
[----:B------:R-:W-:Y:S02]  /*48d0*/  @!UP2 USEL UR8, UR14, UR4, !UP0 ;  /* 0x000000040e08a287 */ /* 0x000fe4000c000000 */
[----:B------:R-:W-:Y:S03]  /*48e0*/  @!UP2 UISETP.NE.AND UP0, UPT, UR10, 0x1, UPT ;  /* 0x000000010a00a88c */ /* 0x000fe6000bf05270 */
[----:B------:R-:W-:Y:S02]  /*48f0*/  @!UP2 UMOV UR6, UR7 ;  /* 0x000000070006ac82 */ /* 0x000fe40008000000 */
[----:B------:R-:W3:Y:S02]  /*4900*/  @!UP2 LDCU UR4, c[0x0][0xb20] ;  /* 0x00016400ff04a7ac */ /* 0x000ee40008000800 */
[----:B---3--:R-:W-:Y:S04]  /*4910*/  @!UP2 USHF.R.U32.HI UR6, URZ, UR4, UR6 ;  /* 0x00000004ff06a299 */ /* 0x008fe80008011606 */
[----:B------:R-:W-:Y:S04]  /*4920*/  @!UP2 USEL UR6, UR13, UR6, !UP0 ;  /* 0x000000060d06a287 */ /* 0x000fe8000c000000 */
[----:B------:R-:W-:Y:S02]  /*4930*/  @!UP2 UIADD3 UR4, UPT, UPT, -UR8, UR6, URZ ;  /* 0x000000060804a290 */ /* 0x000fe4000fffe1ff */
[----:B------:R-:W-:Y:S02]  /*4940*/  @!UP2 UIADD3 UR6, UPT, UPT, UR8, -UR6, URZ ;  /* 0x800000060806a290 */ /* 0x000fe4000fffe0ff */
[----:B------:R-:W-:Y:S02]  /*4950*/  @!UP2 UIMAD UR14, UR4, UR5, UR14 ;  /* 0x00000005040ea2a4 */ /* 0x000fe4000f8e020e */
[----:B------:R-:W-:Y:S01]  /*4960*/  @!UP2 UIMAD UR13, UR6, UR10, UR13 ;  /* 0x0000000a060da2a4 */ /* 0x000fe2000f8e020d */
[----:B------:R-:W-:Y:S11]  /*4970*/  BRA.U UP3, `(.L_x_82) ;  /* 0x0000000103107547 */ /* 0x000ff6000b800000 */
[----:B------:R-:W-:Y:S04]  /*4980*/  MOV R6, UR48 ;  /* 0x0000003000067c02 */ /* 0x000fe80008000f00 */
[----:B------:R-:W-:Y:S04]  /*4990*/  SHF.L.U32 R6, R6, 0x1f, RZ ;  /* 0x0000001f06067819 */ /* 0x000fe800000006ff */
[----:B------:R-:W3:Y:S02]  /*49a0*/  SYNCS.PHASECHK.TRANS64.TRYWAIT P2, [UR21+0xc8], R6 ;  /* 0x0000c806ff0075a7 */ /* 0x000ee40008041115 */
[----:B---3--:R-:W-:Y:S05]  /*49b0*/  @!P2 BRA `(.L_x_83) ;  /* 0x000000400070a947 */ /* 0x008fea0003800000 */
.L_x_82:
[----:B------:R-:W-:Y:S05]  /*49c0*/  @!P1 BRA `(.L_x_84) ;  /* 0x0000000000309947 */ /* 0x000fea0003800000 */
[----:B------:R-:W-:Y:S01]  /*49d0*/  ISETP.NE.U32.AND P1, PT, R2, RZ, PT ;  /* 0x000000ff0200720c */ /* 0x000fe20003f25070 */
[----:B------:R-:W3:Y:S01]  /*49e0*/  LDCU.64 UR4, c[0x0][0x358] ;  /* 0x00006b00ff0477ac */ /* 0x000ee20008000a00 */
[----:B------:R-:W-:Y:S02]  /*49f0*/  IMAD.MOV.U32 R26, RZ, RZ, 0x1 ;  /* 0x00000001ff1a7424 */ /* 0x000fe400078e00ff */
[----:B------:R-:W-:Y:S11]  /*4a00*/  ISETP.NE.AND.EX P1, PT, R3, RZ, PT, P1 ;  /* 0x000000ff0300720c */ /* 0x000ff60003f25310 */
[----:B------:R-:W-:Y:S02]  /*4a10*/  @!UPT UIADD3 URZ, UPT, UPT, URZ, URZ, URZ ;  /* 0x000000fffffff290 */ /* 0x000fe4000fffe0ff */
[----:B------:R-:W4:Y:S01]  /*4a20*/  @P1 LDC.64 R10, c[0x0][0x888] ;  /* 0x00022200ff0a1b82 */ /* 0x000f220000000a00 */
[----:B--2---:R-:W-:Y:S04]  /*4a30*/  @P1 IMAD R0, R4, UR36, RZ ;  /* 0x0000002404001c24 */ /* 0x004fe8000f8e02ff */
[----:B----4-:R-:W-:Y:S04]  /*4a40*/  @P1 IMAD.WIDE R10, R0, 0x4, R10 ;  /* 0x00000004000a1825 */ /* 0x010fe800078e020a */
[----:B------:R-:W-:Y:S01]  /*4a50*/  HFMA2 R0, -RZ, RZ, 0, 5.9604644775390625e-08 ;  /* 0x00000001ff007431 */ /* 0x000fe200000001ff */
[----:B---3-5:R3:W5:Y:S04]  /*4a60*/  @P1 LDG.E R27, desc[UR4][R10.64] ;  /* 0x000000040a1b1981 */ /* 0x028768000c1e1900 */
[----:B------:R-:W-:Y:S01]  /*4a70*/  @!P1 PRMT R26, R0, 0x7610, R26 ;  /* 0x00007610001a9816 */ /* 0x000fe2000000001a */
[----:B---3--:R-:W4:Y:S06]  /*4a80*/  @!P1 LDC R27, c[0x0][0x880] ;  /* 0x00022000ff1b9b82 */ /* 0x008f2c0000000800 */
.L_x_84:
[----:B----45:R-:W-:Y:S01]  /*4a90*/  @!P0 FSETP.EQ.AND P1, PT, R27, RZ, PT ;  /* 0x000000ff1b00820b */ /* 0x030fe20003f22000 */
[----:B------:R-:W-:Y:S01]  /*4aa0*/  @!UPT UIADD3 URZ, UPT, UPT, URZ, URZ, URZ ;  /* 0x000000fffffff290 */ /* 0x000fe2000fffe0ff */
[----:B------:R-:W-:Y:S11]  /*4ab0*/  @!P0 BRA `(.L_x_85) ;  /* 0x0000000000188947 */ /* 0x000ff60003800000 */
[----:B------:R-:W-:Y:S02]  /*4ac0*/  LOP3.LUT P0, RZ, R26, 0xff, RZ, 0xc0, !PT ;  /* 0x000000ff1aff7812 */ /* 0x000fe4000780c0ff */
[----:B------:R-:W-:Y:S04]  /*4ad0*/  ISETP.NE.U32.AND P1, PT, R2, RZ, PT ;  /* 0x000000ff0200720c */ /* 0x000fe80003f25070 */
[----:B------:R-:W-:Y:S04]  /*4ae0*/  ISETP.NE.AND.EX P1, PT, R3, RZ, PT, P1 ;  /* 0x000000ff0300720c */ /* 0x000fe80003f25310 */
[----:B------:R-:W-:Y:S03]  /*4af0*/  PLOP3.LUT P1, PT, P1, PT, PT, 0x8, 0x80 ;  /* 0x000000000080781c */ /* 0x000fe60000f2e170 */
[----:B------:R-:W-:Y:S11]  /*4b00*/  @P0 FSETP.EQ.AND P1, PT, R27, RZ, PT ;  /* 0x000000ff1b00020b */ /* 0x000ff60003f22000 */
[----:B------:R-:W-:Y:S02]  /*4b10*/  @!UPT UIADD3 URZ, UPT, UPT, URZ, URZ, URZ ;  /* 0x000000fffffff290 */ /* 0x000fe4000fffe0ff */
.L_x_85:
[----:B------:R-:W3:Y:S01]  /*4b20*/  SYNCS.PHASECHK.TRANS64.TRYWAIT P2, [UR21+0xa0], R9 ;  /* 0x0000a009ff0075a7 */ /* 0x000ee20008041115 */
[----:B------:R-:W-:Y:S04]  /*4b30*/  ELECT P0, URZ, PT ;  /* 0x0000000000ff782f */ /* 0x000fe80003800000 */
[----:B------:R-:W-:Y:S11]  /*4b40*/  PLOP3.LUT P1, PT, P1, P0, PT, 0xf2, 0x2f ;  /* 0x00000000002f781c */ /* 0x000ff60000f21e72 */
[----:B------:R-:W-:Y:S02]  /*4b50*/  @!UPT UIADD3 URZ, UPT, UPT, URZ, URZ, URZ ;  /* 0x000000fffffff290 */ /* 0x000fe4000fffe0ff */
[----:B------:R-:W-:Y:S05]  /*4b60*/  @!P1 IADD3 R8, P0, PT, R16, 0x580, RZ ;  /* 0x0000058010089810 */ /* 0x000fea0007f1e0ff */
[----:B--2---:R-:W-:Y:S01]  /*4b70*/  @!P1 IMAD.X R6, RZ, RZ, R17, P0 ;  /* 0x000000ffff069224 */ /* 0x004fe200000e0611 */
[----:B---3--:R-:W-:Y:S07]  /*4b80*/  @!P2 BRA `(.L_x_86) ;  /* 0x000000400014a947 */ /* 0x008fee0003800000 */
.L_x_181:
[----:B------:R-:W-:Y:S01]  /*4b90*/  @!P1 R2UR UR5, R8 ;  /* 0x00000000080592ca */ /* 0x000fe200000e0000 */
[----:B------:R-:W-:Y:S01]  /*4ba0*/  VOTEU.ALL UP0, P1 ;  /* 0x0000000000ff7886 */ /* 0x000fe20000800000 */
[----:B------:R-:W-:Y:S01]  /*4bb0*/  @!P1 R2UR UR4, R6 ;  /* 0x00000000060492ca */ /* 0x000fe200000e0000 */
[----:B--2---:R-:W-:Y:S01]  /*4bc0*/  @!P1 IMAD.MOV.U32 R0, RZ, RZ, 0x2000 ;  /* 0x00002000ff009424 */ /* 0x004fe200078e00ff */
[----:B------:R-:W-:Y:S01]  /*4bd0*/  UMOV UR6, 0x0 ;  /* 0x0000000000067882 */ /* 0x000fe20000000000 */
[----:B------:R-:W-:Y:S01]  /*4be0*/  UMOV UR7, 0x10000000 ;  /* 0x1000000000077882 */ /* 0x000fe20000000000 */
[----:B------:R-:W-:Y:S01]  /*4bf0*/  @!UP0 UIADD3 UR32, UPT, UPT, UR21, 0x200, URZ ;  /* 0x0000020015208890 */ /* 0x000fe2000fffe0ff */
[----:B------:R-:W-:Y:S01]  /*4c00*/  @!P1 IADD3 R8, P0, PT, R16, 0x580, RZ ;  /* 0x0000058010089810 */ /* 0x000fe20007f1e0ff */
[----:B------:R-:W-:Y:S04]  /*4c10*/  VOTEU.ALL UP0, P1 ;  /* 0x0000000000ff7886 */ /* 0x000fe80000800000 */
[----:B------:R-:W-:Y:S02]  /*4c20*/  @!P1 IMAD.X R6, RZ, RZ, R17, P0 ;  /* 0x000000ffff069224 */ /* 0x000fe400000e0611 */
[----:B------:R-:W-:Y:S02]  /*4c30*/  IMAD.U32 R10, RZ, RZ, UR5 ;  /* 0x00000005ff0a7e24 */ /* 0x000fe4000f8e00ff */
[----:B------:R-:W-:Y:S03]  /*4c40*/  IMAD.U32 R11, RZ, RZ, UR4 ;  /* 0x00000004ff0b7e24 */ /* 0x000fe6000f8e00ff */
[----:B------:R-:W-:Y:S02]  /*4c50*/  @!P1 R2UR UR4, R10 ;  /* 0x000000000a0492ca */ /* 0x000fe400000e0000 */
[----:B------:R-:W-:Y:S11]  /*4c60*/  @!P1 R2UR UR5, R11 ;  /* 0x000000000b0592ca */ /* 0x000ff600000e0000 */
[----:B------:R-:W-:Y:S02]  /*4c70*/  @!UPT UIADD3 URZ, UPT, UPT, URZ, URZ, URZ ;  /* 0x000000fffffff290 */ /* 0x000fe4000fffe0ff */
[----:B------:R2:W-:Y:S01]  /*4c80*/  @!UP0 UTMALDG.3D [UR32], [UR4], desc[UR6] ;  /* 0x00000620040085b4 */ /* 0x0005e20008011000 */
[----:B------:R2:W-:Y:S01]  /*4c90*/  @!P1 SYNCS.ARRIVE.TRANS64.RED.A0TR RZ, [UR21+0x80], R0 ;  /* 0x00008000ffff99a7 */ /* 0x0005e20008300415 */
[----:B------:R-:W-:Y:S01]  /*4ca0*/  SYNCS.ARRIVE.TRANS64.RED.A1T0 RZ, [UR40], RZ ;  /* 0x000000ffffff79a7 */ /* 0x000fe20008100428 */
[----:B------:R-:W3:Y:S02]  /*4cb0*/  SYNCS.PHASECHK.TRANS64.TRYWAIT P2, [UR21+0xa8], R9 ;  /* 0x0000a809ff0075a7 */ /* 0x000ee40008041115 */
[----:B--23--:R-:W-:Y:S05]  /*4cc0*/  @!P2 BRA `(.L_x_87) ;  /* 0x0000003c00dca947 */ /* 0x00cfea0003800000 */
.L_x_183:
        /* <DEDUP_REMOVED lines=8> */
[----:B------:R-:W-:Y:S01]  /*4d50*/  @!UP0 UIADD3 UR24, UPT, UPT, UR21, 0x2200, URZ ;  /* 0x0000220015188890 */ /* 0x000fe2000fffe0ff */
[----:B------:R-:W-:Y:S01]  /*4d60*/  VOTEU.ALL UP0, P1 ;  /* 0x0000000000ff7886 */ /* 0x000fe20000800000 */
[----:B------:R-:W-:Y:S01]  /*4d70*/  UMOV UR27, UR35 ;  /* 0x00000023001b7c82 */ /* 0x000fe20008000000 */
[----:B------:R-:W-:Y:S02]  /*4d80*/  UMOV UR28, UR36 ;  /* 0x00000024001c7c82 */ /* 0x000fe40008000000 */
[----:B------:R-:W-:Y:S02]  /*4d90*/  IMAD.U32 R10, RZ, RZ, UR5 ;  /* 0x00000005ff0a7e24 */ /* 0x000fe4000f8e00ff */
[----:B------:R-:W-:Y:S02]  /*4da0*/  IMAD.U32 R11, RZ, RZ, UR4 ;  /* 0x00000004ff0b7e24 */ /* 0x000fe4000f8e00ff */
[----:B------:R-:W-:Y:S01]  /*4db0*/  @!P1 IMAD.X R6, RZ, RZ, R17, P0 ;  /* 0x000000ffff069224 */ /* 0x000fe200000e0611 */
        /* <DEDUP_REMOVED lines=8> */
.L_x_185:
[----:B------:R-:W-:Y:S01]  /*4e40*/  @!P1 R2UR UR5, R8 ;  /* 0x00000000080592ca */ /* 0x000fe200000e0000 */
[----:B------:R-:W-:Y:S01]  /*4e50*/  VOTEU.ALL UP0, P1 ;  /* 0x0000000000ff7886 */ /* 0x000fe20000800000 */
[----:B------:R-:W-:Y:S01]  /*4e60*/  @!P1 R2UR UR4, R6 ;  /* 0x00000000060492ca */ /* 0x000fe200000e0000 */
[----:B--2---:R-:W-:Y:S01]  /*4e70*/  @!P1 IMAD.MOV.U32 R0, RZ, RZ, 0x2000 ;  /* 0x00002000ff009424 */ /* 0x004fe200078e00ff */
[----:B------:R-:W-:Y:S01]  /*4e80*/  UMOV UR6, 0x0 ;  /* 0x0000000000067882 */ /* 0x000fe20000000000 */
[----:B------:R-:W-:Y:S01]  /*4e90*/  UMOV UR7, 0x10000000 ;  /* 0x1000000000077882 */ /* 0x000fe20000000000 */
[----:B------:R-:W-:Y:S01]  /*4ea0*/  @!UP0 UIADD3 UR18, UPT, UPT, UR34, 0x20, URZ ;  /* 0x0000002022128890 */ /* 0x000fe2000fffe0ff */
[----:B------:R-:W-:Y:S01]  /*4eb0*/  VIADD R14, R14, 0x1 ;  /* 0x000000010e0e7836 */ /* 0x000fe20000000000 */
[----:B------:R-:W-:Y:S01]  /*4ec0*/  @!UP0 UIADD3 UR16, UPT, UPT, UR21, 0x4200, URZ ;  /* 0x0000420015108890 */ /* 0x000fe2000fffe0ff */
[----:B------:R-:W-:Y:S01]  /*4ed0*/  VOTEU.ALL UP0, P1 ;  /* 0x0000000000ff7886 */ /* 0x000fe20000800000 */
[----:B------:R-:W-:Y:S01]  /*4ee0*/  UMOV UR19, UR35 ;  /* 0x0000002300137c82 */ /* 0x000fe20008000000 */
[----:B------:R-:W-:Y:S02]  /*4ef0*/  UMOV UR20, UR36 ;  /* 0x0000002400147c82 */ /* 0x000fe40008000000 */
        /* <DEDUP_REMOVED lines=10> */
.L_x_187:
[----:B------:R-:W-:Y:S01]  /*4fa0*/  @!P1 IADD3 R6, P0, PT, R16, 0x580, RZ ;  /* 0x0000058010069810 */ /* 0x000fe20007f1e0ff */
[----:B------:R-:W-:Y:S01]  /*4fb0*/  VOTEU.ALL UP0, P1 ;  /* 0x0000000000ff7886 */ /* 0x000fe20000800000 */
[----:B------:R-:W-:Y:S01]  /*4fc0*/  UMOV UR6, 0x0 ;  /* 0x0000000000067882 */ /* 0x000fe20000000000 */
[----:B------:R-:W-:Y:S01]  /*4fd0*/  UMOV UR7, 0x10000000 ;  /* 0x1000000000077882 */ /* 0x000fe20000000000 */
[----:B------:R-:W-:Y:S01]  /*4fe0*/  @!P1 R2UR UR5, R6 ;  /* 0x00000000060592ca */ /* 0x000fe200000e0000 */
[----:B--2---:R-:W-:Y:S01]  /*4ff0*/  @!P1 IMAD.X R0, RZ, RZ, R17, P0 ;  /* 0x000000ffff009224 */ /* 0x004fe200000e0611 */
[----:B------:R-:W-:Y:S01]  /*5000*/  @!UP0 UIADD3 UR10, UPT, UPT, UR34, 0x30, URZ ;  /* 0x00000030220a8890 */ /* 0x000fe2000fffe0ff */
[----:B------:R-:W-:Y:S01]  /*5010*/  R2UR UR18, R53 ;  /* 0x00000000351272ca */ /* 0x000fe200000e0000 */
[----:B------:R-:W-:Y:S01]  /*5020*/  @!UP0 UIADD3 UR8, UPT, UPT, UR21, 0x6200, URZ ;  /* 0x0000620015088890 */ /* 0x000fe2000fffe0ff */
[----:B------:R-:W-:Y:S01]  /*5030*/  R2UR UR16, R54 ;  /* 0x00000000361072ca */ /* 0x000fe200000e0000 */
[----:B------:R-:W-:Y:S01]  /*5040*/  @!UP0 UIADD3 UR9, UPT, UPT, UR21, 0x98, URZ ;  /* 0x0000009815098890 */ /* 0x000fe2000fffe0ff */
[----:B------:R-:W-:Y:S01]  /*5050*/  @!P1 R2UR UR4, R0 ;  /* 0x00000000000492ca */ /* 0x000fe200000e0000 */
[----:B------:R-:W-:Y:S01]  /*5060*/  VOTEU.ALL UP0, P1 ;  /* 0x0000000000ff7886 */ /* 0x000fe20000800000 */
[----:B------:R-:W-:Y:S01]  /*5070*/  UMOV UR11, UR35 ;  /* 0x00000023000b7c82 */ /* 0x000fe20008000000 */
[----:B------:R-:W-:Y:S01]  /*5080*/  UMOV UR12, UR36 ;  /* 0x00000024000c7c82 */ /* 0x000fe20008000000 */
[C---:B------:R-:W-:Y:S01]  /*5090*/  ISETP.NE.AND P0, PT, R14.reuse, 0x2, PT ;  /* 0x000000020e00780c */ /* 0x040fe20003f05270 */
[----:B------:R-:W-:Y:S01]  /*50a0*/  UPLOP3.LUT UP3, UPT, UPT, UPT, UPT, 0x80, 0x8 ;  /* 0x000000000008789c */ /* 0x000fe20003f6f070 */
[----:B------:R-:W-:Y:S01]  /*50b0*/  IMAD.U32 R8, RZ, RZ, UR5 ;  /* 0x00000005ff087e24 */ /* 0x000fe2000f8e00ff */
[----:B------:R-:W-:Y:S01]  /*50c0*/  LOP3.LUT R15, R15, 0x1, RZ, 0x3c, !PT ;  /* 0x000000010f0f7812 */ /* 0x000fe200078e3cff */
[----:B------:R-:W-:Y:S01]  /*50d0*/  UMOV UR36, UR29 ;  /* 0x0000001d00247c82 */ /* 0x000fe20008000000 */
[----:B------:R-:W-:Y:S01]  /*50e0*/  SEL R0, RZ, 0x1, P0 ;  /* 0x00000001ff007807 */ /* 0x000fe20000000000 */
[----:B------:R-:W-:Y:S01]  /*50f0*/  UIADD3 UR20, UPT, UPT, UR13, UR18, URZ ;  /* 0x000000120d147290 */ /* 0x000fe2000fffe0ff */
[----:B------:R-:W-:Y:S01]  /*5100*/  SEL R14, R14, RZ, P0 ;  /* 0x000000ff0e0e7207 */ /* 0x000fe20000000000 */
[----:B------:R-:W-:Y:S01]  /*5110*/  UIADD3 UR16, UPT, UPT, UR14, UR16, URZ ;  /* 0x000000100e107290 */ /* 0x000fe2000fffe0ff */
[----:B------:R-:W-:Y:S01]  /*5120*/  IMAD.U32 R9, RZ, RZ, UR4 ;  /* 0x00000004ff097e24 */ /* 0x000fe2000f8e00ff */
[----:B------:R-:W-:Y:S02]  /*5130*/  @!P1 R2UR UR4, R8 ;  /* 0x00000000080492ca */ /* 0x000fe400000e0000 */
[----:B------:R-:W-:Y:S02]  /*5140*/  LOP3.LUT R13, R13, R0, RZ, 0x3c, !PT ;  /* 0x000000000d0d7212 */ /* 0x000fe400078e3cff */
[----:B------:R-:W-:Y:S11]  /*5150*/  @!P1 R2UR UR5, R9 ;  /* 0x00000000090592ca */ /* 0x000ff600000e0000 */
[----:B------:R-:W-:Y:S02]  /*5160*/  @!UPT UIADD3 URZ, UPT, UPT, URZ, URZ, URZ ;  /* 0x000000fffffff290 */ /* 0x000fe4000fffe0ff */
[----:B------:R2:W-:Y:S01]  /*5170*/  @!UP0 UTMALDG.3D [UR8], [UR4], desc[UR6] ;  /* 0x00000608040085b4 */ /* 0x0005e20008011000 */
[----:B------:R2:W-:Y:S01]  /*5180*/  @!P1 SYNCS.ARRIVE.TRANS64.RED.A0TR RZ, [UR21+0x98], R7 ;  /* 0x00009807ffff99a7 */ /* 0x0005e20008300415 */
[----:B------:R-:W-:Y:S01]  /*5190*/  SYNCS.ARRIVE.TRANS64.RED.A1T0 RZ, [UR37], RZ ;  /* 0x000000ffffff79a7 */ /* 0x000fe20008100425 */
[----:B------:R-:W-:Y:S05]  /*51a0*/  BRA.U UP1, `(.L_x_90) ;  /* 0xfffffff101707547 */ /* 0x000fea000b83ffff */
[----:B------:R-:W-:-:S04]  /*51b0*/  SHF.L.U32 R2, R15, 0x1f, RZ ;  /* 0x0000001f0f027819 */ /* 0x000fc800000006ff */
[----:B------:R-:W3:Y:S02]  /*51c0*/  SYNCS.PHASECHK.TRANS64.TRYWAIT P0, [UR21+0xa0], R2 ;  /* 0x0000a002ff0075a7 */ /* 0x000ee40008001115 */
[----:B---3--:R-:W-:Y:S05]  /*51d0*/  @!P0 BRA `(.L_x_91) ;  /* 0x0000003800e08947 */ /* 0x008fea0003800000 */
.L_x_189:
[----:B------:R-:W4:Y:S02]  /*51e0*/  SYNCS.PHASECHK.TRANS64.TRYWAIT P0, [UR21+0xa8], R2 ;  /* 0x0000a802ff0075a7 */ /* 0x000f240008001115 */
[----:B----4-:R-:W-:Y:S05]  /*51f0*/  @!P0 BRA `(.L_x_92) ;  /* 0x0000003800f08947 */ /* 0x010fea0003800000 */
.L_x_191:
[----:B------:R-:W4:Y:S02]  /*5200*/  SYNCS.PHASECHK.TRANS64.TRYWAIT P0, [UR21+0xb0], R2 ;  /* 0x0000b002ff0075a7 */ /* 0x000f240008001115 */
[----:B----4-:R-:W-:Y:S05]  /*5210*/  @!P0 BRA `(.L_x_93) ;  /* 0x0000003c00008947 */ /* 0x010fea0003800000 */
.L_x_193:
[----:B---3--:R-:W-:-:S07]  /*5220*/  MOV R0, UR21 ;  /* 0x0000001500007c02 */ /* 0x008fce0008000f00 */
.L_x_94:
[----:B---3--:R-:W-:-:S04]  /*5230*/  SHF.L.U32 R2, R15, 0x1f, RZ ;  /* 0x0000001f0f027819 */ /* 0x008fc800000006ff */
[----:B------:R3:W4:Y:S03]  /*5240*/  SYNCS.PHASECHK.TRANS64.TRYWAIT P0, [R0+URZ+0xb8], R2 ;  /* 0x0000b802000075a7 */ /* 0x00072600080011ff */
[----:B----4-:R-:W-:Y:S05]  /*5250*/  @!P0 NANOSLEEP.SYNCS 0x989680 ;  /* 0x009896800000895d */ /* 0x010fea0003900000 */
[----:B------:R-:W4:Y:S02]  /*5260*/  @!P0 SYNCS.PHASECHK.TRANS64 P0, [R0+URZ+0xb8], R2 ;  /* 0x0000b802000085a7 */ /* 0x000f2400080010ff */
[----:B-12-4-:R-:W-:Y:S05]  /*5270*/  @P0 EXIT ;  /* 0x000000000000094d */ /* 0x016fea0003800000 */
[----:B------:R-:W-:Y:S05]  /*5280*/  BRA `(.L_x_94) ;  /* 0xfffffffc00e87947 */ /* 0x000fea000383ffff */
.L_x_79:
[----:B------:R-:W-:-:S06]  /*5290*/  UISETP.GE.AND UP0, UPT, UR17, 0x4, UPT ;  /* 0x000000041100788c */ /* 0x000fcc000bf06270 */
[----:B------:R-:W-:-:S13]  /*52a0*/  PLOP3.LUT P0, PT, PT, PT, UP0, 0x80, 0x8 ;  /* 0x000000000008781c */ /* 0x000fda0003f0f008 */
[----:B------:R-:W-:Y:S05]  /*52b0*/  @!P0 EXIT ;  /* 0x000000000000894d */ /* 0x000fea0003800000 */
[----:B------:R-:W1:Y:S08]  /*52c0*/  S2UR UR4, SR_CgaCtaId ;  /* 0x00000000000479c3 */ /* 0x000e700000008800 */
[----:B------:R-:W-:Y:S01]  /*52d0*/  BAR.SYNC.DEFER_BLOCKING 0x6, 0xa0 ;  /* 0x0182800000007b1d */ /* 0x000fe20000010000 */
[C---:B------:R-:W-:Y:S01]  /*52e0*/  IMAD.SHL.U32 R2, R66.reuse, 0x10, RZ ;  /* 0x0000001042027824 */ /* 0x040fe200078e00ff */
[C---:B------:R-:W-:Y:S01]  /*52f0*/  LOP3.LUT R67, R66.reuse, 0x60, RZ, 0xc0, !PT ;  /* 0x0000006042437812 */ /* 0x040fe200078ec0ff */
[C---:B------:R-:W-:Y:S01]  /*5300*/  IMAD.SHL.U32 R65, R66.reuse, 0x2, RZ ;  /* 0x0000000242417824 */ /* 0x040fe200078e00ff */
[C---:B------:R-:W-:Y:S01]  /*5310*/  LOP3.LUT R64, R66.reuse, 0x2, RZ, 0xc0, !PT ;  /* 0x0000000242407812 */ /* 0x040fe200078ec0ff */
[----:B------:R-:W-:Y:S01]  /*5320*/  IMAD.U32 R23, R66, 0x10000, RZ ;  /* 0x0001000042177824 */ /* 0x000fe200078e00ff */
[----:B------:R-:W-:-:S02]  /*5330*/  UMOV UR45, 0x400 ;  /* 0x00000400002d7882 */ /* 0x000fc40000000000 */
[----:B------:R-:W2:Y:S01]  /*5340*/  LDC.64 R50, c[0x0][0x8b0] ;  /* 0x00022c00ff327b82 */ /* 0x000ea20000000a00 */
[----:B------:R-:W-:Y:S01]  /*5350*/  LOP3.LUT R3, R2, 0x60, RZ, 0xc0, !PT ;  /* 0x0000006002037812 */ /* 0x000fe200078ec0ff */
[----:B------:R-:W-:Y:S01]  /*5360*/  HFMA2 R58, -RZ, RZ, 0, 0 ;  /* 0x00000000ff3a7431 */ /* 0x000fe200000001ff */
[----:B------:R-:W-:Y:S01]  /*5370*/  LOP3.LUT R66, R66, 0x4, RZ, 0xc0, !PT ;  /* 0x0000000442427812 */ /* 0x000fe200078ec0ff */
[----:B------:R-:W-:Y:S01]  /*5380*/  IMAD.MOV.U32 R62, RZ, RZ, 0x1 ;  /* 0x00000001ff3e7424 */ /* 0x000fe200078e00ff */
[----:B------:R-:W-:Y:S01]  /*5390*/  LOP3.LUT R65, R3, 0xc, R65, 0xf8, !PT ;  /* 0x0000000c03417812 */ /* 0x000fe200078ef841 */
[----:B------:R-:W-:Y:S01]  /*53a0*/  IMAD.MOV.U32 R22, RZ, RZ, RZ ;  /* 0x000000ffff167224 */ /* 0x000fe200078e00ff */
[----:B------:R-:W-:Y:S01]  /*53b0*/  LOP3.LUT R23, R23, 0x600000, RZ, 0xc0, !PT ;  /* 0x0060000017177812 */ /* 0x000fe200078ec0ff */
[----:B------:R-:W3:Y:S01]  /*53c0*/  LDC.64 R48, c[0x0][0x8a8] ;  /* 0x00022a00ff307b82 */ /* 0x000ee20000000a00 */
[----:B------:R-:W-:Y:S02]  /*53d0*/  LOP3.LUT R65, R65, 0x790, R2, 0xf8, !PT ;  /* 0x0000079041417812 */ /* 0x000fe400078ef802 */
[----:B------:R-:W-:Y:S01]  /*53e0*/  CS2R R60, SRZ ;  /* 0x00000000003c7805 */ /* 0x000fe2000001ff00 */
[----:B------:R-:W4:Y:S01]  /*53f0*/  LDCU UR59, c[0x0][0x370] ;  /* 0x00006e00ff3b77ac */ /* 0x000f220008000800 */
[----:B------:R-:W2:Y:S01]  /*5400*/  LDCU UR43, c[0x0][0xb0c] ;  /* 0x00016180ff2b77ac */ /* 0x000ea20008000800 */
[----:B-1----:R-:W-:Y:S01]  /*5410*/  ULEA UR45, UR4, UR45, 0x18 ;  /* 0x0000002d042d7291 */ /* 0x002fe2000f8ec0ff */
[----:B------:R-:W1:Y:S03]  /*5420*/  LDCU UR39, c[0x0][0xb30] ;  /* 0x00016600ff2777ac */ /* 0x000e660008000800 */
[----:B------:R-:W-:Y:S01]  /*5430*/  UIADD3 UR4, UPT, UPT, UR45, 0x200, URZ ;  /* 0x000002002d047890 */ /* 0x000fe2000fffe0ff */
[----:B------:R-:W1:Y:S04]  /*5440*/  LDCU.64 UR56, c[0x0][0x888] ;  /* 0x00011100ff3877ac */ /* 0x000e680008000a00 */
[----:B------:R-:W4:Y:S01]  /*5450*/  LDS R0, [UR45+0x180] ;  /* 0x0001802dff007984 */ /* 0x000f220008000800 */
[----:B------:R-:W-:Y:S01]  /*5460*/  IMAD.U32 R56, RZ, RZ, UR4 ;  /* 0x00000004ff387e24 */ /* 0x000fe2000f8e00ff */
[----:B------:R-:W1:Y:S04]  /*5470*/  LDCU.64 UR40, c[0x0][0xb28] ;  /* 0x00016500ff2877ac */ /* 0x000e680008000a00 */
[----:B------:R-:W-:Y:S01]  /*5480*/  LEA R65, R65, R56, 0x2 ;  /* 0x0000003841417211 */ /* 0x000fe200078e10ff */
[----:B------:R-:W1:Y:S04]  /*5490*/  LDCU.64 UR62, c[0x0][0x890] ;  /* 0x00011200ff3e77ac */ /* 0x000e680008000a00 */
[--C-:B------:R-:W-:Y:S01]  /*54a0*/  IMAD R64, R64, -0x10, R65.reuse ;  /* 0xfffffff040407824 */ /* 0x100fe200078e0241 */
[----:B------:R-:W1:Y:S01]  /*54b0*/  LDCU.128 UR52, c[0x0][0xb10] ;  /* 0x00016200ff3477ac */ /* 0x000e620008000c00 */
[----:B------:R-:W-:Y:S01]  /*54c0*/  IMAD R63, R66, -0x10, R65 ;  /* 0xfffffff0423f7824 */ /* 0x000fe200078e0241 */
[----:B------:R-:W1:Y:S01]  /*54d0*/  LDCU UR58, c[0x0][0x374] ;  /* 0x00006e80ff3a77ac */ /* 0x000e620008000800 */
[----:B------:R-:W-:Y:S01]  /*54e0*/  UMOV UR47, URZ ;  /* 0x000000ff002f7c82 */ /* 0x000fe20008000000 */
[----:B------:R-:W-:Y:S01]  /*54f0*/  UMOV UR46, URZ ;  /* 0x000000ff002e7c82 */ /* 0x000fe20008000000 */
[----:B-1234-:R-:W-:-:S07]  /*5500*/  IADD3 R23, PT, PT, R0, R23, RZ ;  /* 0x0000001700177210 */ /* 0x01efce0007ffe0ff */
.L_x_138:
[----:B------:R-:W-:Y:S02]  /*5510*/  LEA R3, R58, UR45, 0x3 ;  /* 0x0000002d3a037c11 */ /* 0x000fe4000f8e18ff */
[----:B------:R-:W-:Y:S02]  /*5520*/  SHF.L.U32 R0, R60, 0x1f, RZ ;  /* 0x0000001f3c007819 */ /* 0x000fe400000006ff */
[----:B-1----:R-:W-:Y:S02]  /*5530*/  LEA R4, R58, UR45, 0x4 ;  /* 0x0000002d3a047c11 */ /* 0x002fe4000f8e20ff */
[----:B------:R-:W1:Y:S02]  /*5540*/  SYNCS.PHASECHK.TRANS64.TRYWAIT P0, [R3+URZ+0xd0], R0 ;  /* 0x0000d000030075a7 */ /* 0x000e6400080011ff */
[----:B-12---:R-:W-:Y:S05]  /*5550*/  @!P0 BRA `(.L_x_95) ;  /* 0x0000003800488947 */ /* 0x006fea0003800000 */
.L_x_194:
        /* <DEDUP_REMOVED lines=8> */
[----:B--2---:R-:W-:Y:S11]  /*55e0*/  LOP3.LUT P0, RZ, R6, 0x1, RZ, 0xc0, !PT ;  /* 0x0000000106ff7812 */ /* 0x004ff6000780c0ff */
[----:B------:R-:W-:Y:S02]  /*55f0*/  @!UPT UIADD3 URZ, UPT, UPT, URZ, URZ, URZ ;  /* 0x000000fffffff290 */ /* 0x000fe4000fffe0ff */
[----:B---3--:R-:W-:Y:S01]  /*5600*/  VOTEU.ANY UP1, P0 ;  /* 0x0000000000ff7886 */ /* 0x008fe20000020100 */
[----:B------:R-:W-:Y:S01]  /*5610*/  PLOP3.LUT P0, PT, PT, PT, UP1, 0x80, 0x8 ;  /* 0x000000000008781c */ /* 0x000fe20003f0f018 */
[----:B------:R-:W-:Y:S11]  /*5620*/  UP2UR UR61, UPR, URZ, 0x2 ;  /* 0x00000002ff3d7883 */ /* 0x000ff60008000000 */
[----:B------:R-:W-:Y:S01]  /*5630*/  @!UPT UIADD3 URZ, UPT, UPT, URZ, URZ, URZ ;  /* 0x000000fffffff290 */ /* 0x000fe2000fffe0ff */
[----:B-1----:R-:W-:Y:S02]  /*5640*/  @P0 SHF.R.U32.HI R0, RZ, 0x10, R5 ;  /* 0x00000010ff000819 */ /* 0x002fe40000011605 */
        /* <DEDUP_REMOVED lines=12> */
[----:B------:R-:W2:Y:S01]  /*5710*/  LDCU UR12, c[0x0][0xb20] ;  /* 0x00016400ff0c77ac */ /* 0x000ea20008000800 */
[----:B------:R-:W-:Y:S02]  /*5720*/  UIMAD.WIDE.U32 UR4, UR58, UR55, URZ ;  /* 0x000000373a0472a5 */ /* 0x000fe4000f8e00ff */
[----:B------:R-:W-:Y:S02]  /*5730*/  UIMAD.WIDE.U32 UR6, UR59, UR52, URZ ;  /* 0x000000343b0672a5 */ /* 0x000fe4000f8e00ff */
[----:B------:R-:W-:Y:S02]  /*5740*/  UISETP.NE.AND UP0, UPT, UR54, 0x1, UPT ;  /* 0x000000013600788c */ /* 0x000fe4000bf05270 */
[----:B------:R-:W-:Y:S02]  /*5750*/  UIMAD.WIDE.U32 UR8, UR37, UR55, URZ ;  /* 0x00000037250872a5 */ /* 0x000fe4000f8e00ff */
[----:B------:R-:W-:Y:S02]  /*5760*/  UIMAD.WIDE.U32 UR10, UR38, UR52, URZ ;  /* 0x00000034260a72a5 */ /* 0x000fe4000f8e00ff */
[----:B------:R-:W-:Y:S02]  /*5770*/  UISETP.NE.AND UP1, UPT, UR43, 0x1, UPT ;  /* 0x000000012b00788c */ /* 0x000fe4000bf25270 */
[----:B------:R-:W-:Y:S01]  /*5780*/  UISETP.NE.AND UP2, UPT, UR42, 0x1, UPT ;  /* 0x000000012a00788c */ /* 0x000fe2000bf45270 */
[----:B------:R-:W-:Y:S02]  /*5790*/  UMOV UR4, UR5 ;  /* 0x0000000500047c82 */ /* 0x000fe40008000000 */
[----:B--2---:R-:W-:Y:S03]  /*57a0*/  USHF.R.U32.HI UR5, URZ, UR12, UR4 ;  /* 0x0000000cff057299 */ /* 0x004fe60008011604 */
[----:B------:R-:W-:Y:S02]  /*57b0*/  UMOV UR4, UR7 ;  /* 0x0000000700047c82 */ /* 0x000fe40008000000 */
[----:B------:R-:W-:Y:S02]  /*57c0*/  USHF.R.U32.HI UR7, URZ, UR53, UR4 ;  /* 0x00000035ff077299 */ /* 0x000fe40008011604 */
[----:B------:R-:W-:Y:S02]  /*57d0*/  USEL UR4, UR58, UR5, !UP0 ;  /* 0x000000053a047287 */ /* 0x000fe4000c000000 */
[----:B------:R-:W-:Y:S01]  /*57e0*/  USEL UR7, UR59, UR7, !UP1 ;  /* 0x000000073b077287 */ /* 0x000fe2000c800000 */
[----:B------:R-:W-:Y:S01]  /*57f0*/  UMOV UR5, UR9 ;  /* 0x0000000900057c82 */ /* 0x000fe20008000000 */
[----:B------:R-:W-:Y:S02]  /*5800*/  UIMAD.WIDE.U32 UR8, UR4, UR40, URZ ;  /* 0x00000028040872a5 */ /* 0x000fe4000f8e00ff */
[----:B------:R-:W-:Y:S03]  /*5810*/  USHF.R.U32.HI UR6, URZ, UR12, UR5 ;  /* 0x0000000cff067299 */ /* 0x000fe60008011605 */
[----:B------:R-:W-:Y:S01]  /*5820*/  UMOV UR5, UR11 ;  /* 0x0000000b00057c82 */ /* 0x000fe20008000000 */
[----:B------:R-:W-:Y:S02]  /*5830*/  UIMAD.WIDE.U32 UR10, UR7, UR40, URZ ;  /* 0x00000028070a72a5 */ /* 0x000fe4000f8e00ff */
[----:B------:R-:W-:Y:S02]  /*5840*/  USHF.R.U32.HI UR12, URZ, UR53, UR5 ;  /* 0x00000035ff0c7299 */ /* 0x000fe40008011605 */
[----:B------:R-:W-:Y:S01]  /*5850*/  USEL UR6, UR37, UR6, !UP0 ;  /* 0x0000000625067287 */ /* 0x000fe2000c000000 */
[----:B------:R-:W-:Y:S02]  /*5860*/  UMOV UR5, UR9 ;  /* 0x0000000900057c82 */ /* 0x000fe40008000000 */
[----:B------:R-:W-:Y:S01]  /*5870*/  UMOV UR10, UR11 ;  /* 0x0000000b000a7c82 */ /* 0x000fe20008000000 */
[----:B------:R-:W-:Y:S02]  /*5880*/  @UP2 USHF.R.U32.HI UR4, URZ, UR41, UR5 ;  /* 0x00000029ff042299 */ /* 0x000fe40008011605 */
[----:B------:R-:W-:Y:S02]  /*5890*/  @UP2 USHF.R.U32.HI UR7, URZ, UR41, UR10 ;  /* 0x00000029ff072299 */ /* 0x000fe4000801160a */
[----:B------:R-:W-:Y:S02]  /*58a0*/  UIMAD UR4, UR42, UR4, URZ ;  /* 0x000000042a0472a4 */ /* 0x000fe4000f8e02ff */
        /* <DEDUP_REMOVED lines=8> */
[----:B------:R-:W-:Y:S02]  /*5930*/  USEL UR11, UR6, UR4, !UP2 ;  /* 0x00000004060b7287 */ /* 0x000fe4000d000000 */
[----:B------:R-:W-:Y:S02]  /*5940*/  UIADD3 UR8, UPT, UPT, -UR5, URZ, URZ ;  /* 0x000000ff05087290 */ /* 0x000fe4000fffe1ff */
[----:B------:R-:W-:Y:S01]  /*5950*/  UIADD3 UR10, UPT, UPT, -UR11, URZ, URZ ;  /* 0x000000ff0b0a7290 */ /* 0x000fe2000fffe1ff */
[----:B------:R-:W-:Y:S01]  /*5960*/  @!UP0 UMOV UR4, UR9 ;  /* 0x0000000900048c82 */ /* 0x000fe20008000000 */
[----:B------:R-:W-:Y:S02]  /*5970*/  UIADD3 UR9, UPT, UPT, -UR6, URZ, URZ ;  /* 0x000000ff06097290 */ /* 0x000fe4000fffe1ff */
[----:B------:R-:W-:Y:S02]  /*5980*/  @!UP0 USHF.R.U32.HI UR4, URZ, UR41, UR4 ;  /* 0x00000029ff048299 */ /* 0x000fe40008011604 */
[----:B------:R-:W-:Y:S02]  /*5990*/  UIMAD UR10, UR42, UR10, UR6 ;  /* 0x0000000a2a0a72a4 */ /* 0x000fe4000f8e0206 */
[----:B------:R-:W-:Y:S04]  /*59a0*/  @!UP0 USEL UR4, UR5, UR4, !UP2 ;  /* 0x0000000405048287 */ /* 0x000fe8000d000000 */
[----:B------:R-:W-:Y:S02]  /*59b0*/  @!UP0 UIMAD UR10, UR7, UR10, UR4 ;  /* 0x0000000a070a82a4 */ /* 0x000fe4000f8e0204 */
[----:B------:R-:W-:Y:S02]  /*59c0*/  @!UP0 UIADD3 UR11, UPT, UPT, UR11, -UR4, URZ ;  /* 0x800000040b0b8290 */ /* 0x000fe4000fffe0ff */
[----:B------:R-:W-:Y:S02]  /*59d0*/  UIMAD UR7, UR43, UR8, UR38 ;  /* 0x000000082b0772a4 */ /* 0x000fe4000f8e0226 */
[----:B------:R-:W-:Y:S02]  /*59e0*/  @!UP0 UIMAD UR6, UR11, UR42, UR5 ;  /* 0x0000002a0b0682a4 */ /* 0x000fe4000f8e0205 */
[----:B------:R-:W-:Y:S01]  /*59f0*/  UIMAD UR4, UR54, UR9, UR37 ;  /* 0x00000009360472a4 */ /* 0x000fe2000f8e0225 */
[----:B------:R-:W-:Y:S02]  /*5a00*/  @!UP0 UMOV UR5, UR10 ;  /* 0x0000000a00058c82 */ /* 0x000fe40008000000 */
[----:B------:R-:W-:Y:S02]  /*5a10*/  UIMAD UR38, UR5, UR43, UR7 ;  /* 0x0000002b052672a4 */ /* 0x000fe4000f8e0207 */
[----:B------:R-:W-:Y:S11]  /*5a20*/  UIMAD UR37, UR6, UR54, UR4 ;  /* 0x00000036062572a4 */ /* 0x000ff6000f8e0204 */
[----:B------:R-:W-:Y:S01]  /*5a30*/  @!UPT UIADD3 URZ, UPT, UPT, URZ, URZ, URZ ;  /* 0x000000fffffff290 */ /* 0x000fe2000fffe0ff */
.L_x_96:
[----:B------:R-:W-:Y:S01]  /*5a40*/  UISETP.NE.AND UP0, UPT, UR39, 0x1, UPT ;  /* 0x000000012700788c */ /* 0x000fe2000bf05270 */
[----:B------:R-:W-:Y:S01]  /*5a50*/  LOP3.LUT P0, RZ, R56, 0x1b0, RZ, 0xc0, !PT ;  /* 0x000001b038ff7812 */ /* 0x000fe2000780c0ff */
[----:B------:R-:W-:Y:S01]  /*5a60*/  USHF.L.U32 UR50, UR16, 0x7, URZ ;  /* 0x0000000710327899 */ /* 0x000fe200080006ff */
[----:B------:R-:W-:Y:S01]  /*5a70*/  BSSY.RECONVERGENT B6, `(.L_x_97) ;  /* 0x0000034000067945 */ /* 0x000fe20003800200 */
[----:B------:R-:W-:Y:S01]  /*5a80*/  USHF.L.U32 UR49, UR20, 0x6, URZ ;  /* 0x0000000614317899 */ /* 0x000fe200080006ff */
[----:B------:R-:W-:Y:S06]  /*5a90*/  IADD3 R58, PT, PT, R58, 0x1, RZ ;  /* 0x000000013a3a7810 */ /* 0x000fec0007ffe0ff */
[----:B------:R-:W2:Y:S01]  /*5aa0*/  @!UP0 LDCU.128 UR12, c[0x0][0xb10] ;  /* 0x00016200ff0c87ac */ /* 0x000ea20008000c00 */
[----:B------:R-:W3:Y:S01]  /*5ab0*/  @!UP0 LDCU UR5, c[0x0][0xb0c] ;  /* 0x00016180ff0587ac */ /* 0x000ee20008000800 */
[----:B------:R-:W4:Y:S01]  /*5ac0*/  @!UP0 LDCU UR10, c[0x0][0xb20] ;  /* 0x00016400ff0a87ac */ /* 0x000f220008000800 */
[----:B--2---:R-:W-:Y:S02]  /*5ad0*/  UIMAD.WIDE.U32 UR8, UR38, UR12, URZ ;  /* 0x0000000c260872a5 */ /* 0x004fe4000f8e00ff */
[----:B------:R-:W-:Y:S02]  /*5ae0*/  UIMAD.WIDE.U32 UR6, UR37, UR15, URZ ;  /* 0x0000000f250672a5 */ /* 0x000fe4000f8e00ff */
[----:B------:R-:W-:Y:S03]  /*5af0*/  @!UP0 UISETP.NE.AND UP1, UPT, UR14, 0x1, UPT ;  /* 0x000000010e00888c */ /* 0x000fe6000bf25270 */
[----:B------:R-:W-:Y:S01]  /*5b00*/  @!UP0 UMOV UR4, UR9 ;  /* 0x0000000900048c82 */ /* 0x000fe20008000000 */
[----:B---3--:R-:W-:Y:S02]  /*5b10*/  @!UP0 UISETP.NE.AND UP2, UPT, UR5, 0x1, UPT ;  /* 0x000000010500888c */ /* 0x008fe4000bf45270 */
[----:B------:R-:W-:Y:S01]  /*5b20*/  @!UP0 USHF.R.U32.HI UR4, URZ, UR13, UR4 ;  /* 0x0000000dff048299 */ /* 0x000fe20008011604 */
[----:B------:R-:W-:Y:S02]  /*5b30*/  @!UP0 UMOV UR6, UR7 ;  /* 0x0000000700068c82 */ /* 0x000fe40008000000 */
[----:B----4-:R-:W-:Y:S02]  /*5b40*/  @!UP0 USHF.R.U32.HI UR6, URZ, UR10, UR6 ;  /* 0x0000000aff068299 */ /* 0x010fe40008011606 */
[----:B------:R-:W-:Y:S02]  /*5b50*/  @!UP0 USEL UR7, UR38, UR4, !UP2 ;  /* 0x0000000426078287 */ /* 0x000fe4000d000000 */
[----:B------:R-:W-:Y:S04]  /*5b60*/  @!UP0 USEL UR6, UR37, UR6, !UP1 ;  /* 0x0000000625068287 */ /* 0x000fe8000c800000 */
[----:B------:R-:W-:Y:S02]  /*5b70*/  @!UP0 UIADD3 UR4, UPT, UPT, -UR7, UR6, URZ ;  /* 0x0000000607048290 */ /* 0x000fe4000fffe1ff */
[----:B------:R-:W-:Y:S02]  /*5b80*/  @!UP0 UIADD3 UR6, UPT, UPT, UR7, -UR6, URZ ;  /* 0x8000000607068290 */ /* 0x000fe4000fffe0ff */
[----:B------:R-:W-:Y:S02]  /*5b90*/  @!UP0 UIMAD UR38, UR4, UR5, UR38 ;  /* 0x00000005042682a4 */ /* 0x000fe4000f8e0226 */
[----:B------:R-:W-:Y:S01]  /*5ba0*/  @!UP0 UIMAD UR37, UR6, UR14, UR37 ;  /* 0x0000000e062582a4 */ /* 0x000fe2000f8e0225 */
[----:B------:R-:W-:Y:S11]  /*5bb0*/  @!P0 BRA `(.L_x_98) ;  /* 0x00000000007c8947 */ /* 0x000ff60003800000 */
[----:B------:R-:W2:Y:S01]  /*5bc0*/  LDCU.64 UR8, c[0x4][0x80] ;  /* 0x01001000ff0877ac */ /* 0x000ea20008000a00 */
[----:B------:R-:W-:Y:S01]  /*5bd0*/  MOV R2, 0x0 ;  /* 0x0000000000027802 */ /* 0x000fe20000000f00 */
[----:B------:R-:W-:Y:S02]  /*5be0*/  HFMA2 R12, -RZ, RZ, 0, 5.9604644775390625e-08 ;  /* 0x00000001ff0c7431 */ /* 0x000fe400000001ff */
[----:B------:R-:W-:Y:S01]  /*5bf0*/  IMAD.MOV.U32 R8, RZ, RZ, 0x70 ;  /* 0x00000070ff087424 */ /* 0x000fe200078e00ff */
[----:B------:R3:W4:Y:S01]  /*5c00*/  LDC.64 R14, c[0x4][R2] ;  /* 0x01000000020e7b82 */ /* 0x0007220000000a00 */
[----:B------:R-:W1:Y:S01]  /*5c10*/  LDCU.64 UR6, c[0x4][0x88] ;  /* 0x01001100ff0677ac */ /* 0x000e620008000a00 */
[----:B------:R-:W-:Y:S01]  /*5c20*/  IMAD.MOV.U32 R13, RZ, RZ, RZ ;  /* 0x000000ffff0d7224 */ /* 0x000fe200078e00ff */
[----:B------:R-:W1:Y:S01]  /*5c30*/  LDCU.64 UR4, c[0x4][0x8] ;  /* 0x01000100ff0477ac */ /* 0x000e620008000a00 */
[----:B--2---:R-:W-:Y:S01]  /*5c40*/  MOV R5, UR9 ;  /* 0x0000000900057c02 */ /* 0x004fe20008000f00 */
[----:B------:R-:W-:Y:S01]  /*5c50*/  IMAD.U32 R4, RZ, RZ, UR8 ;  /* 0x00000008ff047e24 */ /* 0x000fe2000f8e00ff */
[----:B-1----:R-:W-:Y:S01]  /*5c60*/  MOV R7, UR7 ;  /* 0x0000000700077c02 */ /* 0x002fe20008000f00 */
[----:B------:R-:W-:Y:S01]  /*5c70*/  IMAD.U32 R6, RZ, RZ, UR6 ;  /* 0x00000006ff067e24 */ /* 0x000fe2000f8e00ff */
[----:B------:R-:W-:Y:S01]  /*5c80*/  MOV R11, UR5 ;  /* 0x00000005000b7c02 */ /* 0x000fe20008000f00 */
[----:B------:R-:W-:Y:S02]  /*5c90*/  IMAD.U32 R10, RZ, RZ, UR4 ;  /* 0x00000004ff0a7e24 */ /* 0x000fe4000f8e00ff */
[----:B------:R-:W-:Y:S07]  /*5ca0*/  LEPC R20, `(.L_x_99) ;  /* 0x000000001014794e */ /* 0x000fee0000000000 */
[----:B---345:R-:W-:Y:S05]  /*5cb0*/  CALL.ABS.NOINC R14 ;  /* 0x000000000e007343 */ /* 0x038fea0003c00000 */
.L_x_99:
[----:B------:R-:W1:Y:S01]  /*5cc0*/  LDCU.64 UR8, c[0x4][0x80] ;  /* 0x01001000ff0877ac */ /* 0x000e620008000a00 */
[----:B------:R-:W2:Y:S01]  /*5cd0*/  LDC.64 R2, c[0x4][R2] ;  /* 0x0100000002027b82 */ /* 0x000ea20000000a00 */
[----:B------:R-:W-:Y:S02]  /*5ce0*/  HFMA2 R12, -RZ, RZ, 0, 5.9604644775390625e-08 ;  /* 0x00000001ff0c7431 */ /* 0x000fe400000001ff */
[----:B------:R-:W-:Y:S02]  /*5cf0*/  IMAD.MOV.U32 R8, RZ, RZ, 0x70 ;  /* 0x00000070ff087424 */ /* 0x000fe400078e00ff */
[----:B------:R-:W-:Y:S01]  /*5d00*/  IMAD.MOV.U32 R13, RZ, RZ, RZ ;  /* 0x000000ffff0d7224 */ /* 0x000fe200078e00ff */
[----:B------:R-:W3:Y:S01]  /*5d10*/  LDCU.64 UR6, c[0x4][0x88] ;  /* 0x01001100ff0677ac */ /* 0x000ee20008000a00 */
[----:B------:R-:W4:Y:S01]  /*5d20*/  LDCU.64 UR4, c[0x4][0x8] ;  /* 0x01000100ff0477ac */ /* 0x000f220008000a00 */
[----:B-1----:R-:W-:Y:S02]  /*5d30*/  MOV R4, UR8 ;  /* 0x0000000800047c02 */ /* 0x002fe40008000f00 */
[----:B------:R-:W-:Y:S02]  /*5d40*/  MOV R5, UR9 ;  /* 0x0000000900057c02 */ /* 0x000fe40008000f00 */
[----:B---3--:R-:W-:Y:S01]  /*5d50*/  MOV R7, UR7 ;  /* 0x0000000700077c02 */ /* 0x008fe20008000f00 */
[----:B------:R-:W-:Y:S01]  /*5d60*/  IMAD.U32 R6, RZ, RZ, UR6 ;  /* 0x00000006ff067e24 */ /* 0x000fe2000f8e00ff */
[----:B----4-:R-:W-:Y:S01]  /*5d70*/  MOV R11, UR5 ;  /* 0x00000005000b7c02 */ /* 0x010fe20008000f00 */
[----:B------:R-:W-:Y:S02]  /*5d80*/  IMAD.U32 R10, RZ, RZ, UR4 ;  /* 0x00000004ff0a7e24 */ /* 0x000fe4000f8e00ff */
[----:B------:R-:W-:Y:S07]  /*5d90*/  LEPC R20, `(.L_x_98) ;  /* 0x000000001014794e */ /* 0x000fee0000000000 */
[----:B--2---:R-:W-:Y:S05]  /*5da0*/  CALL.ABS.NOINC R2 ;  /* 0x0000000002007343 */ /* 0x004fea0003c00000 */
.L_x_98:
[----:B------:R-:W-:Y:S05]  /*5db0*/  BSYNC.RECONVERGENT B6 ;  /* 0x0000000000067941 */ /* 0x000fea0003800200 */
.L_x_97:
[----:B------:R-:W-:Y:S01]  /*5dc0*/  R2UR UR4, R55 ;  /* 0x00000000370472ca */ /* 0x000fe200000e0000 */
[----:B------:R-:W-:Y:S01]  /*5dd0*/  UISETP.NE.U32.AND UP0, UPT, UR62, URZ, UPT ;  /* 0x000000ff3e00728c */ /* 0x000fe2000bf05070 */
[----:B------:R-:W-:Y:S02]  /*5de0*/  ISETP.NE.U32.AND P4, PT, R50, RZ, PT ;  /* 0x000000ff3200720c */ /* 0x000fe40003f85070 */
[----:B------:R-:W-:Y:S01]  /*5df0*/  ISETP.NE.U32.AND P2, PT, RZ, UR56, PT ;  /* 0x00000038ff007c0c */ /* 0x000fe2000bf45070 */
[----:B------:R-:W-:Y:S01]  /*5e00*/  UISETP.NE.AND.EX UP1, UPT, UR63, URZ, UPT, UP0 ;  /* 0x000000ff3f00728c */ /* 0x000fe2000bf25300 */
[----:B------:R-:W-:Y:S01]  /*5e10*/  ISETP.NE.AND.EX P4, PT, R51, RZ, PT, P4 ;  /* 0x000000ff3300720c */ /* 0x000fe20003f85340 */
[----:B------:R-:W-:Y:S01]  /*5e20*/  UPLOP3.LUT UP0, UPT, UPT, UPT, UPT, 0x40, 0x4 ;  /* 0x000000000004789c */ /* 0x000fe20003f0e870 */
[----:B------:R-:W-:Y:S05]  /*5e30*/  ISETP.NE.AND.EX P2, PT, RZ, UR57, PT, P2 ;  /* 0x00000039ff007c0c */ /* 0x000fea000bf45320 */
[----:B------:R-:W-:Y:S06]  /*5e40*/  UISETP.NE.AND UP2, UPT, UR4, URZ, UPT ;  /* 0x000000ff0400728c */ /* 0x000fec000bf45270 */
[----:B------:R-:W-:Y:S05]  /*5e50*/  PLOP3.LUT P1, PT, PT, PT, UP2, 0x80, 0x8 ;  /* 0x000000000008781c */ /* 0x000fea0003f2f028 */
[----:B------:R-:W-:Y:S06]  /*5e60*/  @UP2 UPLOP3.LUT UP0, UPT, UPT, UPT, UP1, 0x80, 0x8 ;  /* 0x000000000008289c */ /* 0x000fec0003f0f010 */
[----:B------:R-:W-:Y:S01]  /*5e70*/  PLOP3.LUT P0, PT, PT, PT, UP0, 0x80, 0x8 ;  /* 0x000000000008781c */ /* 0x000fe20003f0f008 */
[----:B------:R-:W-:Y:S01]  /*5e80*/  @!UPT UIADD3 URZ, UPT, UPT, URZ, URZ, URZ ;  /* 0x000000fffffff290 */ /* 0x000fe2000fffe0ff */
[----:B------:R-:W-:Y:S11]  /*5e90*/  BRA.U !UP1, `(.L_x_100) ;  /* 0x00000001093c7547 */ /* 0x000ff6000b800000 */
[----:B------:R-:W-:Y:S01]  /*5ea0*/  UISETP.NE.U32.AND UP0, UPT, UR56, URZ, UPT ;  /* 0x000000ff3800728c */ /* 0x000fe2000bf05070 */
[----:B-1----:R-:W-:Y:S01]  /*5eb0*/  HFMA2 R0, -RZ, RZ, 0, 5.9604644775390625e-08 ;  /* 0x00000001ff007431 */ /* 0x002fe200000001ff */
[----:B------:R-:W1:Y:S01]  /*5ec0*/  LDCU.64 UR8, c[0x0][0x358] ;  /* 0x00006b00ff0877ac */ /* 0x000e620008000a00 */
[----:B------:R-:W-:Y:S01]  /*5ed0*/  IMAD.MOV.U32 R26, RZ, RZ, 0x1 ;  /* 0x00000001ff1a7424 */ /* 0x000fe200078e00ff */
[----:B------:R-:W-:Y:S06]  /*5ee0*/  UISETP.NE.AND.EX UP0, UPT, UR57, URZ, UPT, UP0 ;  /* 0x000000ff3900728c */ /* 0x000fec000bf05300 */
[----:B------:R-:W-:Y:S05]  /*5ef0*/  PLOP3.LUT P3, PT, PT, PT, UP0, 0x80, 0x8 ;  /* 0x000000000008781c */ /* 0x000fea0003f6f008 */
[----:B------:R-:W2:Y:S01]  /*5f00*/  @UP0 LDCU.64 UR4, c[0x0][0x888] ;  /* 0x00011100ff0407ac */ /* 0x000ea20008000a00 */
[----:B------:R-:W-:Y:S07]  /*5f10*/  @UP0 UIMAD UR6, UR36, UR62, URZ ;  /* 0x0000003e240602a4 */ /* 0x000fee000f8e02ff */
[----:B------:R-:W-:Y:S01]  /*5f20*/  @!P3 PRMT R26, R0, 0x7610, R26 ;  /* 0x00007610001ab816 */ /* 0x000fe2000000001a */
[----:B--2---:R-:W-:Y:S06]  /*5f30*/  @UP0 UIMAD.WIDE UR4, UR6, 0x4, UR4 ;  /* 0x00000004060408a5 */ /* 0x004fec000f8e0204 */
[----:B------:R-:W-:Y:S01]  /*5f40*/  IMAD.U32 R2, RZ, RZ, UR4 ;  /* 0x00000004ff027e24 */ /* 0x000fe2000f8e00ff */
[----:B------:R-:W-:Y:S04]  /*5f50*/  MOV R3, UR5 ;  /* 0x0000000500037c02 */ /* 0x000fe80008000f00 */
[----:B------:R-:W2:Y:S01]  /*5f60*/  @!UP0 LDCU UR4, c[0x0][0x880] ;  /* 0x00011000ff0487ac */ /* 0x000ea20008000800 */
[----:B-1---5:R3:W5:Y:S02]  /*5f70*/  @P3 LDG.E R27, desc[UR8][R2.64] ;  /* 0x00000008021b3981 */ /* 0x022764000c1e1900 */
[----:B--23--:R-:W-:Y:S02]  /*5f80*/  @!P3 IMAD.U32 R27, RZ, RZ, UR4 ;  /* 0x00000004ff1bbe24 */ /* 0x00cfe4000f8e00ff */
.L_x_100:
[----:B------:R-:W-:Y:S05]  /*5f90*/  @!P4 BRA `(.L_x_101) ;  /* 0x000000000024c947 */ /* 0x000fea0003800000 */
[----:B------:R-:W-:Y:S01]  /*5fa0*/  ISETP.NE.U32.AND P3, PT, R48, RZ, PT ;  /* 0x000000ff3000720c */ /* 0x000fe20003f65070 */
[----:B------:R-:W2:Y:S03]  /*5fb0*/  LDCU.64 UR4, c[0x0][0x358] ;  /* 0x00006b00ff0477ac */ /* 0x000ea60008000a00 */
[----:B------:R-:W-:Y:S11]  /*5fc0*/  ISETP.NE.AND.EX P3, PT, R49, RZ, PT, P3 ;  /* 0x000000ff3100720c */ /* 0x000ff60003f65330 */
[----:B------:R-:W-:Y:S02]  /*5fd0*/  @!UPT UIADD3 URZ, UPT, UPT, URZ, URZ, URZ ;  /* 0x000000fffffff290 */ /* 0x000fe4000fffe0ff */
[----:B------:R-:W3:Y:S01]  /*5fe0*/  @P3 LDC.64 R2, c[0x0][0x8a8] ;  /* 0x00022a00ff023b82 */ /* 0x000ee20000000a00 */
[----:B-1----:R-:W-:Y:S04]  /*5ff0*/  @P3 IMAD R0, R50, UR36, RZ ;  /* 0x0000002432003c24 */ /* 0x002fe8000f8e02ff */
[----:B---3--:R-:W-:Y:S05]  /*6000*/  @P3 IMAD.WIDE R2, R0, 0x4, R2 ;  /* 0x0000000400023825 */ /* 0x008fea00078e0202 */
[----:B--2--5:R2:W5:Y:S02]  /*6010*/  @P3 LDG.E R24, desc[UR4][R2.64] ;  /* 0x0000000402183981 */ /* 0x024564000c1e1900 */
[----:B--2---:R-:W3:Y:S02]  /*6020*/  @!P3 LDC R24, c[0x0][0x8a0] ;  /* 0x00022800ff18bb82 */ /* 0x004ee40000000800 */
.L_x_101:
[----:B-----5:R-:W-:Y:S01]  /*6030*/  FSETP.NEU.AND P3, PT, R27, RZ, PT ;  /* 0x000000ff1b00720b */ /* 0x020fe20003f6d000 */
[----:B------:R-:W-:Y:S01]  /*6040*/  BSSY B1, `(.L_x_102) ;  /* 0x0000039000017945 */ /* 0x000fe20003800000 */
[----:B------:R-:W-:Y:S01]  /*6050*/  SEL R3, RZ, 0xffffffff, P2 ;  /* 0xffffffffff037807 */ /* 0x000fe20001000000 */
[----:B------:R-:W-:Y:S01]  /*6060*/  IMAD.MOV.U32 R72, RZ, RZ, 0x1 ;  /* 0x00000001ff487424 */ /* 0x000fe200078e00ff */
[----:B------:R-:W-:Y:S01]  /*6070*/  @P1 LOP3.LUT P2, RZ, R26, 0xff, RZ, 0xc0, !PT ;  /* 0x000000ff1aff1812 */ /* 0x000fe2000784c0ff */
[----:B------:R-:W-:Y:S01]  /*6080*/  IMAD R25, R22, 0x40, R23 ;  /* 0x0000004016197824 */ /* 0x000fe200078e0217 */
[----:B-1----:R-:W-:Y:S01]  /*6090*/  @P1 SEL R0, RZ, 0xffffffff, P3 ;  /* 0xffffffffff001807 */ /* 0x002fe20001800000 */
[----:B------:R-:W-:Y:S01]  /*60a0*/  IMAD R59, R66, -0x10, R64 ;  /* 0xfffffff0423b7824 */ /* 0x000fe200078e0240 */
[----:B------:R-:W-:Y:S01]  /*60b0*/  LOP3.LUT R62, R62, 0x1, RZ, 0x3c, !PT ;  /* 0x000000013e3e7812 */ /* 0x000fe200078e3cff */
[----:B------:R-:W-:Y:S01]  /*60c0*/  IMAD.MOV.U32 R71, RZ, RZ, RZ ;  /* 0x000000ffff477224 */ /* 0x000fe200078e00ff */
[C---:B------:R-:W-:Y:S02]  /*60d0*/  @P0 SEL R0, R3.reuse, R0, !P2 ;  /* 0x0000000003000207 */ /* 0x040fe40005000000 */
[----:B------:R-:W-:Y:S02]  /*60e0*/  CS2R R46, SRZ ;  /* 0x00000000002e7805 */ /* 0x000fe4000001ff00 */
[----:B------:R-:W-:Y:S02]  /*60f0*/  LEA R69, R22, UR45, 0x3 ;  /* 0x0000002d16457c11 */ /* 0x000fe4000f8e18ff */
[----:B------:R-:W-:Y:S02]  /*6100*/  CS2R R44, SRZ ;  /* 0x00000000002c7805 */ /* 0x000fe4000001ff00 */
[----:B------:R-:W-:Y:S02]  /*6110*/  @P1 LOP3.LUT R0, R0, 0x1, RZ, 0xc0, !PT ;  /* 0x0000000100001812 */ /* 0x000fe400078ec0ff */
[----:B------:R-:W-:Y:S02]  /*6120*/  CS2R R42, SRZ ;  /* 0x00000000002a7805 */ /* 0x000fe4000001ff00 */
[----:B------:R-:W-:Y:S02]  /*6130*/  PLOP3.LUT P2, PT, PT, PT, UP1, 0x80, 0x8 ;  /* 0x000000000008781c */ /* 0x000fe40003f4f018 */
[----:B------:R-:W-:Y:S02]  /*6140*/  CS2R R40, SRZ ;  /* 0x0000000000287805 */ /* 0x000fe4000001ff00 */
[----:B------:R-:W-:Y:S02]  /*6150*/  ISETP.NE.U32.OR P5, PT, R0, 0x1, !P1 ;  /* 0x000000010000780c */ /* 0x000fe40004fa5470 */
[----:B------:R-:W-:Y:S02]  /*6160*/  CS2R R38, SRZ ;  /* 0x0000000000267805 */ /* 0x000fe4000001ff00 */
[----:B------:R-:W-:Y:S02]  /*6170*/  LOP3.LUT P4, R57, R26, 0xff, RZ, 0xc0, !PT ;  /* 0x000000ff1a397812 */ /* 0x000fe4000788c0ff */
[----:B------:R-:W-:Y:S02]  /*6180*/  CS2R R36, SRZ ;  /* 0x0000000000247805 */ /* 0x000fe4000001ff00 */
[----:B------:R-:W-:Y:S02]  /*6190*/  SEL R2, RZ, 0xffffffff, P3 ;  /* 0xffffffffff027807 */ /* 0x000fe40001800000 */
[----:B------:R-:W-:Y:S02]  /*61a0*/  CS2R R34, SRZ ;  /* 0x0000000000227805 */ /* 0x000fe4000001ff00 */
[----:B------:R-:W-:Y:S02]  /*61b0*/  P2R R68, PR, RZ, 0x20 ;  /* 0x00000020ff447803 */ /* 0x000fe40000000000 */
[----:B------:R-:W-:Y:S02]  /*61c0*/  CS2R R32, SRZ ;  /* 0x0000000000207805 */ /* 0x000fe4000001ff00 */
[----:B------:R-:W-:Y:S02]  /*61d0*/  @P2 SEL R2, R3, R2, !P4 ;  /* 0x0000000203022207 */ /* 0x000fe40006000000 */
[----:B------:R-:W-:Y:S02]  /*61e0*/  @P5 SHF.L.U32 R0, R62, 0x1f, RZ ;  /* 0x0000001f3e005819 */ /* 0x000fe400000006ff */
[----:B------:R-:W-:Y:S02]  /*61f0*/  LOP3.LUT R2, R2, 0x1, RZ, 0xc0, !PT ;  /* 0x0000000102027812 */ /* 0x000fe400078ec0ff */
[----:B------:R1:W2:Y:S02]  /*6200*/  @P5 SYNCS.PHASECHK.TRANS64.TRYWAIT P1, [UR45+0x80], R0 ;  /* 0x00008000ff0055a7 */ /* 0x0002a4000802112d */
[----:B------:R-:W-:Y:S04]  /*6210*/  ISETP.NE.U32.AND P2, PT, R2, 0x1, PT ;  /* 0x000000010200780c */ /* 0x000fe80003f45070 */
[----:B------:R-:W-:Y:S02]  /*6220*/  P2R R73, PR, RZ, 0x4 ;  /* 0x00000004ff497803 */ /* 0x000fe40000000000 */
[----:B-1----:R-:W-:Y:S04]  /*6230*/  SHF.L.U32 R0, R61, 0x1f, RZ ;  /* 0x0000001f3d007819 */ /* 0x002fe800000006ff */
[----:B------:R1:W4:Y:S01]  /*6240*/  SYNCS.PHASECHK.TRANS64.TRYWAIT P0, [R69+URZ+0xf0], R0 ;  /* 0x0000f000450075a7 */ /* 0x00032200080011ff */
[----:B--2---:R-:W-:Y:S01]  /*6250*/  @P5 SEL R72, RZ, 0x1, !P1 ;  /* 0x00000001ff485807 */ /* 0x004fe20004800000 */
[----:B-1----:R-:W-:Y:S06]  /*6260*/  @!P5 BRA `(.L_x_103) ;  /* 0x000000000058d947 */ /* 0x002fec0003800000 */
[----:B------:R-:W-:Y:S01]  /*6270*/  IMAD.MOV.U32 R46, RZ, RZ, RZ ;  /* 0x000000ffff2e7224 */ /* 0x000fe200078e00ff */
[----:B------:R-:W-:Y:S01]  /*6280*/  ISETP.NE.AND P1, PT, R72, RZ, PT ;  /* 0x000000ff4800720c */ /* 0x000fe20003f25270 */
[----:B------:R-:W-:Y:S01]  /*6290*/  BSSY B0, `(.L_x_104) ;  /* 0x000000c000007945 */ /* 0x000fe20003800000 */
[----:B------:R-:W-:Y:S02]  /*62a0*/  CS2R R34, SRZ ;  /* 0x0000000000227805 */ /* 0x000fe4000001ff00 */
[----:B------:R-:W-:Y:S02]  /*62b0*/  CS2R R32, SRZ ;  /* 0x0000000000207805 */ /* 0x000fe4000001ff00 */
[----:B------:R-:W-:Y:S02]  /*62c0*/  CS2R R38, SRZ ;  /* 0x0000000000267805 */ /* 0x000fe4000001ff00 */
[----:B------:R-:W-:Y:S02]  /*62d0*/  CS2R R36, SRZ ;  /* 0x0000000000247805 */ /* 0x000fe4000001ff00 */
[----:B------:R-:W-:Y:S02]  /*62e0*/  CS2R R42, SRZ ;  /* 0x00000000002a7805 */ /* 0x000fe4000001ff00 */
[----:B------:R-:W-:Y:S02]  /*62f0*/  CS2R R40, SRZ ;  /* 0x0000000000287805 */ /* 0x000fe4000001ff00 */
[----:B------:R-:W-:Y:S01]  /*6300*/  CS2R R44, SRZ ;  /* 0x00000000002c7805 */ /* 0x000fe2000001ff00 */
[----:B------:R-:W-:Y:S06]  /*6310*/  @P1 BRA `(.L_x_105) ;  /* 0x00000000000c1947 */ /* 0x000fec0003800000 */
[----:B------:R-:W-:Y:S04]  /*6320*/  SHF.L.U32 R3, R62, 0x1f, RZ ;  /* 0x0000001f3e037819 */ /* 0x000fe800000006ff */
[----:B------:R-:W1:Y:S02]  /*6330*/  SYNCS.PHASECHK.TRANS64.TRYWAIT P1, [UR45+0x80], R3 ;  /* 0x00008003ff0075a7 */ /* 0x000e64000802112d */
[----:B-1----:R-:W-:Y:S05]  /*6340*/  @!P1 BRA `(.L_x_106) ;  /* 0x0000002800e09947 */ /* 0x002fea0003800000 */
.L_x_105:
[----:B------:R-:W-:Y:S05]  /*6350*/  BSYNC B0 ;  /* 0x0000000000007941 */ /* 0x000fea0003800000 */
.L_x_104:
[----:B------:R-:W-:Y:S01]  /*6360*/  ISETP.NE.AND P1, PT, R73, RZ, PT ;  /* 0x000000ff4900720c */ /* 0x000fe20003f25270 */
[----:B------:R-:W-:Y:S11]  /*6370*/  HFMA2 R71, -RZ, RZ, 0, 5.9604644775390625e-08 ;  /* 0x00000001ff477431 */ /* 0x000ff600000001ff */
[----:B------:R-:W-:Y:S01]  /*6380*/  @!UPT UIADD3 URZ, UPT, UPT, URZ, URZ, URZ ;  /* 0x000000fffffff290 */ /* 0x000fe2000fffe0ff */
[----:B------:R2:W1:Y:S04]  /*6390*/  @P1 LDS.128 R32, [R65] ;  /* 0x0000000041201984 */ /* 0x0004680000000c00 */
[----:B------:R2:W1:Y:S04]  /*63a0*/  @P1 LDS.128 R36, [R64+0x10] ;  /* 0x0000100040241984 */ /* 0x0004680000000c00 */
[----:B------:R2:W1:Y:S04]  /*63b0*/  @P1 LDS.128 R40, [R63+0x20] ;  /* 0x000020003f281984 */ /* 0x0004680000000c00 */
[----:B------:R2:W1:Y:S02]  /*63c0*/  @P1 LDS.128 R44, [R59+0x30] ;  /* 0x000030003b2c1984 */ /* 0x0004640000000c00 */
.L_x_103:
[----:B------:R-:W-:Y:S05]  /*63d0*/  BSYNC B1 ;  /* 0x0000000000017941 */ /* 0x000fea0003800000 */
.L_x_102:
[----:B-1----:R-:W-:Y:S04]  /*63e0*/  SHF.R.U32.HI R2, RZ, 0x15, R25 ;  /* 0x00000015ff027819 */ /* 0x002fe80000011619 */
[----:B------:R-:W-:Y:S01]  /*63f0*/  LOP3.LUT P1, RZ, R2, 0x3, R52, 0x48, !PT ;  /* 0x0000000302ff7812 */ /* 0x000fe20007824834 */
[----:B------:R-:W-:Y:S01]  /*6400*/  @!UPT UIADD3 URZ, UPT, UPT, URZ, URZ, URZ ;  /* 0x000000fffffff290 */ /* 0x000fe2000fffe0ff */
[----:B----4-:R-:W-:Y:S11]  /*6410*/  @P0 BRA `(.L_x_107) ;  /* 0x0000000000080947 */ /* 0x010ff60003800000 */
[----:B------:R-:W1:Y:S02]  /*6420*/  SYNCS.PHASECHK.TRANS64.TRYWAIT P0, [R69+URZ+0xf0], R0 ;  /* 0x0000f000450075a7 */ /* 0x000e6400080011ff */
[----:B-1----:R-:W-:Y:S05]  /*6430*/  @!P0 BRA `(.L_x_108) ;  /* 0x0000002800bc8947 */ /* 0x002fea0003800000 */
.L_x_107:
[----:B------:R-:W-:Y:S05]  /*6440*/  @!P1 BRA `(.L_x_109) ;  /* 0x0000000000409947 */ /* 0x000fea0003800000 */
[----:B------:R-:W4:Y:S01]  /*6450*/  LDCU.64 UR8, c[0x4][0x70] ;  /* 0x01000e00ff0877ac */ /* 0x000f220008000a00 */
[----:B------:R-:W-:Y:S01]  /*6460*/  MOV R3, 0x0 ;  /* 0x0000000000037802 */ /* 0x000fe20000000f00 */
[----:B------:R-:W-:Y:S02]  /*6470*/  HFMA2 R12, -RZ, RZ, 0, 5.9604644775390625e-08 ;  /* 0x00000001ff0c7431 */ /* 0x000fe400000001ff */
[----:B------:R-:W-:Y:S02]  /*6480*/  IMAD.MOV.U32 R8, RZ, RZ, 0x192 ;  /* 0x00000192ff087424 */ /* 0x000fe400078e00ff */
[----:B------:R-:W-:Y:S01]  /*6490*/  IMAD.MOV.U32 R13, RZ, RZ, RZ ;  /* 0x000000ffff0d7224 */ /* 0x000fe200078e00ff */
[----:B------:R-:W5:Y:S01]  /*64a0*/  LDCU.64 UR6, c[0x4][0x78] ;  /* 0x01000f00ff0677ac */ /* 0x000f620008000a00 */
[----:B------:R-:W1:Y:S01]  /*64b0*/  LDC.64 R2, c[0x4][R3] ;  /* 0x0100000003027b82 */ /* 0x000e620000000a00 */
[----:B------:R-:W2:Y:S01]  /*64c0*/  LDCU.64 UR4, c[0x4][0x10] ;  /* 0x01000200ff0477ac */ /* 0x000ea20008000a00 */
[----:B----4-:R-:W-:Y:S01]  /*64d0*/  MOV R5, UR9 ;  /* 0x0000000900057c02 */ /* 0x010fe20008000f00 */
[----:B------:R-:W-:Y:S01]  /*64e0*/  IMAD.U32 R4, RZ, RZ, UR8 ;  /* 0x00000008ff047e24 */ /* 0x000fe2000f8e00ff */
[----:B-----5:R-:W-:Y:S01]  /*64f0*/  MOV R7, UR7 ;  /* 0x0000000700077c02 */ /* 0x020fe20008000f00 */
[----:B------:R-:W-:Y:S01]  /*6500*/  IMAD.U32 R6, RZ, RZ, UR6 ;  /* 0x00000006ff067e24 */ /* 0x000fe2000f8e00ff */
[----:B--2---:R-:W-:Y:S01]  /*6510*/  MOV R11, UR5 ;  /* 0x00000005000b7c02 */ /* 0x004fe20008000f00 */
[----:B------:R-:W-:Y:S02]  /*6520*/  IMAD.U32 R10, RZ, RZ, UR4 ;  /* 0x00000004ff0a7e24 */ /* 0x000fe4000f8e00ff */
[----:B------:R-:W-:Y:S07]  /*6530*/  LEPC R20, `(.L_x_109) ;  /* 0x000000001014794e */ /* 0x000fee0000000000 */
[----:B-1-3--:R-:W-:Y:S05]  /*6540*/  CALL.ABS.NOINC R2 ;  /* 0x0000000002007343 */ /* 0x00afea0003c00000 */
.L_x_109:
[----:B------:R-:W-:Y:S05]  /*6550*/  WARPSYNC.ALL ;  /* 0x0000000000007948 */ /* 0x000fea0003800000 */
[----:B------:R-:W-:Y:S01]  /*6560*/  R2UR UR4, R25 ;  /* 0x00000000190472ca */ /* 0x000fe200000e0000 */
[----:B------:R-:W-:Y:S01]  /*6570*/  BSSY.RECONVERGENT B0, `(.L_x_110) ;  /* 0x0000039000007945 */ /* 0x000fe20003800200 */
[----:B------:R-:W-:Y:S11]  /*6580*/  ISETP.NE.AND P0, PT, R67, RZ, PT ;  /* 0x000000ff4300720c */ /* 0x000ff60003f05270 */
[----:B------:R-:W1:Y:S02]  /*6590*/  LDTM.x16 R4, tmem[UR4] ;  /* 0x00000004000479ee */ /* 0x000e640008240000 */
[C---:B-1-3--:R-:W-:Y:S01]  /*65a0*/  FMUL R0, R24.reuse, R4 ;  /* 0x0000000418007220 */ /* 0x04afe20000400000 */
[C---:B------:R-:W-:Y:S01]  /*65b0*/  FMUL R2, R24.reuse, R5 ;  /* 0x0000000518027220 */ /* 0x040fe20000400000 */
[C---:B------:R-:W-:Y:S01]  /*65c0*/  FMUL R3, R24.reuse, R6 ;  /* 0x0000000618037220 */ /* 0x040fe20000400000 */
[C---:B------:R-:W-:Y:S01]  /*65d0*/  FMUL R7, R24.reuse, R7 ;  /* 0x0000000718077220 */ /* 0x040fe20000400000 */
[C---:B------:R-:W-:Y:S01]  /*65e0*/  FFMA R28, R27.reuse, R32, R0 ;  /* 0x000000201b1c7223 */ /* 0x040fe20000000000 */
        /* <DEDUP_REMOVED lines=10> */
[----:B------:R1:W-:Y:S01]  /*6690*/  STS.128 [R65], R28 ;  /* 0x0000001c41007388 */ /* 0x0003e20000000c00 */
        /* <DEDUP_REMOVED lines=8> */
[----:B------:R1:W-:Y:S01]  /*6720*/  STS.128 [R64+0x10], R4 ;  /* 0x0000100440007388 */ /* 0x0003e20000000c00 */
[C---:B------:R-:W-:Y:S01]  /*6730*/  FMUL R13, R24.reuse, R17 ;  /* 0x00000011180d7220 */ /* 0x040fe20000400000 */
[C---:B------:R-:W-:Y:S01]  /*6740*/  FFMA R10, R27.reuse, R42, R10 ;  /* 0x0000002a1b0a7223 */ /* 0x040fe2000000000a */
[C---:B------:R-:W-:Y:S01]  /*6750*/  FMUL R14, R24.reuse, R18 ;  /* 0x00000012180e7220 */ /* 0x040fe20000400000 */
[C---:B------:R-:W-:Y:S01]  /*6760*/  FFMA R11, R27.reuse, R43, R15 ;  /* 0x0000002b1b0b7223 */ /* 0x040fe2000000000f */
[----:B------:R-:W-:Y:S01]  /*6770*/  FMUL R19, R24, R19 ;  /* 0x0000001318137220 */ /* 0x000fe20000400000 */
[C---:B------:R-:W-:Y:S01]  /*6780*/  FFMA R12, R27.reuse, R44, R12 ;  /* 0x0000002c1b0c7223 */ /* 0x040fe2000000000c */
[C---:B------:R-:W-:Y:S01]  /*6790*/  FFMA R13, R27.reuse, R45, R13 ;  /* 0x0000002d1b0d7223 */ /* 0x040fe2000000000d */
[C---:B------:R-:W-:Y:S01]  /*67a0*/  FFMA R14, R27.reuse, R46, R14 ;  /* 0x0000002e1b0e7223 */ /* 0x040fe2000000000e */
[----:B------:R1:W-:Y:S01]  /*67b0*/  STS.128 [R63+0x20], R8 ;  /* 0x000020083f007388 */ /* 0x0003e20000000c00 */
[----:B------:R-:W-:Y:S05]  /*67c0*/  FFMA R15, R27, R47, R19 ;  /* 0x0000002f1b0f7223 */ /* 0x000fea0000000013 */
[----:B------:R1:W-:Y:S01]  /*67d0*/  STS.128 [R59+0x30], R12 ;  /* 0x0000300c3b007388 */ /* 0x0003e20000000c00 */
[----:B------:R-:W-:Y:S01]  /*67e0*/  @!PT LDS RZ, [RZ] ;  /* 0x00000000fffff984 */ /* 0x000fe20000000800 */
[----:B------:R-:W-:Y:S01]  /*67f0*/  @!PT LDS RZ, [RZ] ;  /* 0x00000000fffff984 */ /* 0x000fe20000000800 */
[----:B------:R-:W-:Y:S01]  /*6800*/  @!PT LDS RZ, [RZ] ;  /* 0x00000000fffff984 */ /* 0x000fe20000000800 */
[----:B------:R-:W-:Y:S01]  /*6810*/  @!PT LDS RZ, [RZ] ;  /* 0x00000000fffff984 */ /* 0x000fe20000000800 */
[----:B------:R3:W-:Y:S06]  /*6820*/  MEMBAR.ALL.CTA ;  /* 0x0000000000007992 */ /* 0x0007ec0000008000 */
[----:B---3--:R-:W3:Y:S02]  /*6830*/  FENCE.VIEW.ASYNC.S ;  /* 0x00000000000073c6 */ /* 0x008ee40000000000 */
[----:B---3--:R-:W-:Y:S06]  /*6840*/  BAR.SYNC.DEFER_BLOCKING 0x1, 0x80 ;  /* 0x0042000000007b1d */ /* 0x008fec0000010000 */
[----:B------:R-:W-:Y:S05]  /*6850*/  @P0 BRA `(.L_x_111) ;  /* 0x0000000000280947 */ /* 0x000fea0003800000 */
[----:B------:R-:W3:Y:S01]  /*6860*/  LDCU.64 UR6, c[0x0][0x348] ;  /* 0x00006900ff0677ac */ /* 0x000ee20008000a00 */
[----:B------:R-:W-:Y:S01]  /*6870*/  UIADD3 UR4, UPT, UPT, UR45, 0x200, URZ ;  /* 0x000002002d047890 */ /* 0x000fe2000fffe0ff */
[----:B------:R-:W-:Y:S05]  /*6880*/  UMOV UR51, UR36 ;  /* 0x0000002400337c82 */ /* 0x000fea0008000000 */
[----:B------:R-:W-:Y:S04]  /*6890*/  MOV R56, UR4 ;  /* 0x0000000400387c02 */ /* 0x000fe80008000f00 */
[----:B------:R-:W-:Y:S01]  /*68a0*/  R2UR UR48, R56 ;  /* 0x00000000383072ca */ /* 0x000fe200000e0000 */
[----:B---3--:R-:W-:Y:S04]  /*68b0*/  UIADD3 UR4, UP0, UPT, UR6, 0x680, URZ ;  /* 0x0000068006047890 */ /* 0x008fe8000ff1e0ff */
[----:B------:R-:W-:Y:S09]  /*68c0*/  UIADD3.X UR5, UPT, UPT, URZ, UR7, URZ, UP0, !UPT ;  /* 0x00000007ff057290 */ /* 0x000ff200087fe4ff */
[----:B------:R3:W-:Y:S01]  /*68d0*/  UTMASTG.3D [UR48], [UR4] ;  /* 0x00000030040073b5 */ /* 0x0007e20008010000 */
[----:B------:R0:W-:Y:S01]  /*68e0*/  UTMACMDFLUSH ;  /* 0x00000000000079b7 */ /* 0x0001e20000000000 */
[----:B---3--:R-:W-:Y:S04]  /*68f0*/  DEPBAR.LE SB0, 0x1 ;  /* 0x000080400000791a */ /* 0x008fe80000000000 */
.L_x_111:
[----:B------:R-:W-:Y:S05]  /*6900*/  BSYNC.RECONVERGENT B0 ;  /* 0x0000000000007941 */ /* 0x000fea0003800200 */
.L_x_110:
[----:B------:R-:W-:Y:S01]  /*6910*/  BAR.SYNC.DEFER_BLOCKING 0x1, 0x80 ;  /* 0x0042000000007b1d */ /* 0x000fe20000010000 */
[----:B------:R-:W-:Y:S01]  /*6920*/  ISETP.NE.AND P1, PT, R68, RZ, PT ;  /* 0x000000ff4400720c */ /* 0x000fe20003f25270 */
[----:B------:R-:W-:Y:S01]  /*6930*/  UISETP.NE.AND UP0, UPT, UR47, URZ, UPT ;  /* 0x000000ff2f00728c */ /* 0x000fe2000bf05270 */
[----:B------:R-:W-:Y:S11]  /*6940*/  LEA R2, R71, UR45, 0x3 ;  /* 0x0000002d47027c11 */ /* 0x000ff6000f8e18ff */
[----:B-1----:R-:W-:Y:S01]  /*6950*/  @P1 SHF.L.U32 R4, R62, 0x1f, RZ ;  /* 0x0000001f3e041819 */ /* 0x002fe200000006ff */
[----:B------:R-:W-:Y:S06]  /*6960*/  BRA.U !UP0, `(.L_x_112) ;  /* 0x0000000108247547 */ /* 0x000fec000b800000 */
[----:B------:R-:W1:Y:S01]  /*6970*/  S2R R0, SR_CgaCtaId ;  /* 0x0000000000007919 */ /* 0x000e620000008800 */
[----:B------:R-:W-:Y:S01]  /*6980*/  IMAD.U32 R3, RZ, RZ, UR46 ;  /* 0x0000002eff037e24 */ /* 0x000fe2000f8e00ff */
[----:B------:R-:W-:Y:S04]  /*6990*/  UIADD3 UR4, UPT, UPT, UR46, 0x1, URZ ;  /* 0x000000012e047890 */ /* 0x000fe8000fffe0ff */
[----:B------:R-:W-:Y:S01]  /*69a0*/  @P1 LEA R3, R3, UR45, 0x3 ;  /* 0x0000002d03031c11 */ /* 0x000fe2000f8e18ff */
[----:B------:R-:W-:Y:S04]  /*69b0*/  UISETP.NE.AND UP0, UPT, UR4, 0x4, UPT ;  /* 0x000000040400788c */ /* 0x000fe8000bf05270 */
[----:B------:R-:W-:Y:S01]  /*69c0*/  @P1 VIADD R3, R3, 0xa0 ;  /* 0x000000a003031836 */ /* 0x000fe20000000000 */
[----:B------:R-:W-:Y:S04]  /*69d0*/  USEL UR46, UR4, URZ, UP0 ;  /* 0x000000ff042e7287 */ /* 0x000fe80008000000 */
[----:B-1----:R-:W-:Y:S04]  /*69e0*/  @P1 PRMT R0, R0, 0x654, R3 ;  /* 0x0000065400001816 */ /* 0x002fe80000000003 */
[----:B------:R1:W-:Y:S04]  /*69f0*/  @P1 SYNCS.ARRIVE.TRANS64.RED.A1T0 RZ, [R0+URZ], RZ ;  /* 0x000000ff00ff19a7 */ /* 0x0003e800081004ff */
.L_x_112:
[----:B------:R-:W3:Y:S01]  /*6a00*/  @P1 SYNCS.PHASECHK.TRANS64.TRYWAIT P0, [R2+URZ+0x80], R4 ;  /* 0x00008004020015a7 */ /* 0x000ee200080011ff */
[----:B------:R-:W-:Y:S01]  /*6a10*/  BSSY B1, `(.L_x_113) ;  /* 0x0000016000017945 */ /* 0x000fe20003800000 */
[----:B---3--:R-:W-:Y:S03]  /*6a20*/  @P1 SEL R72, RZ, 0x1, !P0 ;  /* 0x00000001ff481807 */ /* 0x008fe60004000000 */
[----:B------:R-:W-:Y:S05]  /*6a30*/  @!P1 BRA `(.L_x_114) ;  /* 0x00000000004c9947 */ /* 0x000fea0003800000 */
[----:B------:R-:W-:Y:S01]  /*6a40*/  ISETP.NE.AND P0, PT, R72, RZ, PT ;  /* 0x000000ff4800720c */ /* 0x000fe20003f05270 */
[----:B------:R-:W-:Y:S01]  /*6a50*/  BSSY B0, `(.L_x_115) ;  /* 0x000000b000007945 */ /* 0x000fe20003800000 */
[----:B------:R-:W-:Y:S11]  /*6a60*/  ISETP.NE.AND P1, PT, R73, RZ, PT ;  /* 0x000000ff4900720c */ /* 0x000ff60003f25270 */
[----:B------:R-:W-:Y:S02]  /*6a70*/  @!UPT UIADD3 URZ, UPT, UPT, URZ, URZ, URZ ;  /* 0x000000fffffff290 */ /* 0x000fe4000fffe0ff */
[C---:B------:R-:W-:Y:S01]  /*6a80*/  @P1 IMAD R6, R71.reuse, 0x2000, R65 ;  /* 0x0000200047061824 */ /* 0x040fe200078e0241 */
[C---:B------:R-:W-:Y:S01]  /*6a90*/  @P1 LEA R4, R71.reuse, R63, 0xd ;  /* 0x0000003f47041211 */ /* 0x040fe200078e68ff */
[C---:B------:R-:W-:Y:S02]  /*6aa0*/  @P1 IMAD R5, R71.reuse, 0x2000, R64 ;  /* 0x0000200047051824 */ /* 0x040fe400078e0240 */
[----:B------:R-:W-:Y:S01]  /*6ab0*/  @P1 IMAD R3, R71, 0x2000, R59 ;  /* 0x0000200047031824 */ /* 0x000fe200078e023b */
[----:B------:R-:W-:Y:S06]  /*6ac0*/  @P0 BRA `(.L_x_116) ;  /* 0x00000000000c0947 */ /* 0x000fec0003800000 */
[----:B-1----:R-:W-:Y:S04]  /*6ad0*/  SHF.L.U32 R0, R62, 0x1f, RZ ;  /* 0x0000001f3e007819 */ /* 0x002fe800000006ff */
[----:B------:R-:W1:Y:S02]  /*6ae0*/  SYNCS.PHASECHK.TRANS64.TRYWAIT P0, [R2+URZ+0x80], R0 ;  /* 0x00008000020075a7 */ /* 0x000e6400080011ff */
[----:B-1----:R-:W-:Y:S05]  /*6af0*/  @!P0 BRA `(.L_x_117) ;  /* 0x0000002400208947 */ /* 0x002fea0003800000 */
.L_x_116:
[----:B------:R-:W-:Y:S05]  /*6b00*/  BSYNC B0 ;  /* 0x0000000000007941 */ /* 0x000fea0003800000 */
.L_x_115:
[----:B------:R-:W-:Y:S02]  /*6b10*/  ISETP.NE.AND P0, PT, R73, RZ, PT ;  /* 0x000000ff4900720c */ /* 0x000fe40003f05270 */
[----:B------:R-:W-:Y:S11]  /*6b20*/  IADD3 R71, PT, PT, R71, 0x1, RZ ;  /* 0x0000000147477810 */ /* 0x000ff60007ffe0ff */
[----:B------:R3:W4:Y:S04]  /*6b30*/  @P0 LDS.128 R32, [R6] ;  /* 0x0000000006200984 */ /* 0x0007280000000c00 */
[----:B------:R3:W1:Y:S04]  /*6b40*/  @P0 LDS.128 R36, [R5+0x10] ;  /* 0x0000100005240984 */ /* 0x0006680000000c00 */
[----:B------:R3:W1:Y:S04]  /*6b50*/  @P0 LDS.128 R40, [R4+0x20] ;  /* 0x0000200004280984 */ /* 0x0006680000000c00 */
[----:B------:R3:W1:Y:S02]  /*6b60*/  @P0 LDS.128 R44, [R3+0x30] ;  /* 0x00003000032c0984 */ /* 0x0006640000000c00 */
.L_x_114:
[----:B------:R-:W-:Y:S05]  /*6b70*/  BSYNC B1 ;  /* 0x0000000000017941 */ /* 0x000fea0003800000 */
.L_x_113:
[----:B-1----:R-:W-:Y:S05]  /*6b80*/  VIADD R0, R25, 0x10 ;  /* 0x0000001019007836 */ /* 0x002fea0000000000 */
[----:B------:R-:W-:Y:S04]  /*6b90*/  SHF.R.U32.HI R0, RZ, 0x15, R0 ;  /* 0x00000015ff007819 */ /* 0x000fe80000011600 */
[----:B------:R-:W-:Y:S11]  /*6ba0*/  LOP3.LUT P0, RZ, R0, 0x3, R52, 0x48, !PT ;  /* 0x0000000300ff7812 */ /* 0x000ff60007804834 */
[----:B------:R-:W-:Y:S02]  /*6bb0*/  @!UPT UIADD3 URZ, UPT, UPT, URZ, URZ, URZ ;  /* 0x000000fffffff290 */ /* 0x000fe4000fffe0ff */
[----:B------:R-:W-:Y:S05]  /*6bc0*/  @!P0 BRA `(.L_x_118) ;  /* 0x0000000000408947 */ /* 0x000fea0003800000 */
[----:B------:R-:W1:Y:S01]  /*6bd0*/  LDCU.64 UR8, c[0x4][0x70] ;  /* 0x01000e00ff0877ac */ /* 0x000e620008000a00 */
[----:B---3--:R-:W-:Y:S01]  /*6be0*/  MOV R3, 0x0 ;  /* 0x0000000000037802 */ /* 0x008fe20000000f00 */
[----:B------:R-:W-:Y:S02]  /*6bf0*/  HFMA2 R12, -RZ, RZ, 0, 5.9604644775390625e-08 ;  /* 0x00000001ff0c7431 */ /* 0x000fe400000001ff */
[----:B------:R-:W-:Y:S02]  /*6c00*/  IMAD.MOV.U32 R8, RZ, RZ, 0x192 ;  /* 0x00000192ff087424 */ /* 0x000fe400078e00ff */
[----:B------:R-:W-:Y:S01]  /*6c10*/  IMAD.MOV.U32 R13, RZ, RZ, RZ ;  /* 0x000000ffff0d7224 */ /* 0x000fe200078e00ff */
[----:B------:R-:W3:Y:S01]  /*6c20*/  LDCU.64 UR6, c[0x4][0x78] ;  /* 0x01000f00ff0677ac */ /* 0x000ee20008000a00 */
[----:B------:R-:W2:Y:S01]  /*6c30*/  LDC.64 R2, c[0x4][R3] ;  /* 0x0100000003027b82 */ /* 0x000ea20000000a00 */
[----:B------:R-:W5:Y:S01]  /*6c40*/  LDCU.64 UR4, c[0x4][0x10] ;  /* 0x01000200ff0477ac */ /* 0x000f620008000a00 */
[----:B-1----:R-:W-:Y:S01]  /*6c50*/  MOV R5, UR9 ;  /* 0x0000000900057c02 */ /* 0x002fe20008000f00 */
[----:B------:R-:W-:Y:S01]  /*6c60*/  IMAD.U32 R4, RZ, RZ, UR8 ;  /* 0x00000008ff047e24 */ /* 0x000fe2000f8e00ff */
[----:B---3--:R-:W-:Y:S01]  /*6c70*/  MOV R7, UR7 ;  /* 0x0000000700077c02 */ /* 0x008fe20008000f00 */
[----:B------:R-:W-:Y:S01]  /*6c80*/  IMAD.U32 R6, RZ, RZ, UR6 ;  /* 0x00000006ff067e24 */ /* 0x000fe2000f8e00ff */
[----:B-----5:R-:W-:Y:S01]  /*6c90*/  MOV R11, UR5 ;  /* 0x00000005000b7c02 */ /* 0x020fe20008000f00 */
[----:B------:R-:W-:Y:S02]  /*6ca0*/  IMAD.U32 R10, RZ, RZ, UR4 ;  /* 0x00000004ff0a7e24 */ /* 0x000fe4000f8e00ff */
[----:B------:R-:W-:Y:S07]  /*6cb0*/  LEPC R20, `(.L_x_118) ;  /* 0x000000001014794e */ /* 0x000fee0000000000 */
[----:B--2-4-:R-:W-:Y:S05]  /*6cc0*/  CALL.ABS.NOINC R2 ;  /* 0x0000000002007343 */ /* 0x014fea0003c00000 */
.L_x_118:
[----:B------:R-:W1:Y:S01]  /*6cd0*/  S2R R70, SR_CgaCtaId ;  /* 0x0000000000467919 */ /* 0x000e620000008800 */
[----:B------:R-:W-:Y:S05]  /*6ce0*/  WARPSYNC.ALL ;  /* 0x0000000000007948 */ /* 0x000fea0003800000 */
[----:B------:R-:W-:Y:S01]  /*6cf0*/  R2UR UR4, R25 ;  /* 0x00000000190472ca */ /* 0x000fe200000e0000 */
[----:B------:R-:W-:Y:S01]  /*6d00*/  BSSY.RECONVERGENT B0, `(.L_x_119) ;  /* 0x0000040000007945 */ /* 0x000fe20003800200 */
[----:B------:R-:W-:Y:S02]  /*6d10*/  ISETP.NE.AND P6, PT, R68, RZ, PT ;  /* 0x000000ff4400720c */ /* 0x000fe40003fc5270 */
[----:B------:R-:W-:Y:S02]  /*6d20*/  ISETP.NE.AND P0, PT, R67, RZ, PT ;  /* 0x000000ff4300720c */ /* 0x000fe40003f05270 */
[----:B------:R-:W-:Y:S07]  /*6d30*/  MOV R20, UR46 ;  /* 0x0000002e00147c02 */ /* 0x000fee0008000f00 */
[----:B---3--:R-:W3:Y:S02]  /*6d40*/  LDTM.x16 R4, tmem[UR4+0x10] ;  /* 0x00001004000479ee */ /* 0x008ee40008240000 */
[----:B------:R-:W-:Y:S04]  /*6d50*/  @P6 LEA R20, R20, UR45, 0x3 ;  /* 0x0000002d14146c11 */ /* 0x000fe8000f8e18ff */
[----:B------:R-:W-:Y:S01]  /*6d60*/  @P6 IADD3 R20, PT, PT, R20, 0xa0, RZ ;  /* 0x000000a014146810 */ /* 0x000fe20007ffe0ff */
[C---:B---3--:R-:W-:Y:S01]  /*6d70*/  FMUL R0, R24.reuse, R4 ;  /* 0x0000000418007220 */ /* 0x048fe20000400000 */
[C---:B------:R-:W-:Y:S01]  /*6d80*/  FMUL R2, R24.reuse, R5 ;  /* 0x0000000518027220 */ /* 0x040fe20000400000 */
[C---:B------:R-:W-:Y:S01]  /*6d90*/  FMUL R3, R24.reuse, R6 ;  /* 0x0000000618037220 */ /* 0x040fe20000400000 */
[C---:B------:R-:W-:Y:S01]  /*6da0*/  FMUL R7, R24.reuse, R7 ;  /* 0x0000000718077220 */ /* 0x040fe20000400000 */
[C---:B----4-:R-:W-:Y:S01]  /*6db0*/  FFMA R28, R27.reuse, R32, R0 ;  /* 0x000000201b1c7223 */ /* 0x050fe20000000000 */
        /* <DEDUP_REMOVED lines=10> */
[----:B------:R-:W-:Y:S01]  /*6e60*/  STS.128 [R65+0x2000], R28 ;  /* 0x0020001c41007388 */ /* 0x000fe20000000c00 */
        /* <DEDUP_REMOVED lines=18> */
[----:B------:R-:W-:Y:S01]  /*6f90*/  FFMA R19, R27, R47, R12 ;  /* 0x0000002f1b137223 */ /* 0x000fe2000000000c */
[----:B------:R-:W-:Y:S02]  /*6fa0*/  @P6 SHF.L.U32 R0, R62, 0x1f, RZ ;  /* 0x0000001f3e006819 */ /* 0x000fe400000006ff */
[----:B-1----:R-:W-:Y:S02]  /*6fb0*/  @P6 PRMT R20, R70, 0x654, R20 ;  /* 0x0000065446146816 */ /* 0x002fe40000000014 */
[----:B------:R4:W-:Y:S01]  /*6fc0*/  STS.128 [R59+0x2030], R16 ;  /* 0x002030103b007388 */ /* 0x0009e20000000c00 */
[----:B------:R-:W-:Y:S01]  /*6fd0*/  @!PT LDS RZ, [RZ] ;  /* 0x00000000fffff984 */ /* 0x000fe20000000800 */
[----:B------:R-:W-:Y:S01]  /*6fe0*/  @!PT LDS RZ, [RZ] ;  /* 0x00000000fffff984 */ /* 0x000fe20000000800 */
[----:B------:R-:W-:Y:S01]  /*6ff0*/  @!PT LDS RZ, [RZ] ;  /* 0x00000000fffff984 */ /* 0x000fe20000000800 */
[----:B------:R-:W-:Y:S01]  /*7000*/  @!PT LDS RZ, [RZ] ;  /* 0x00000000fffff984 */ /* 0x000fe20000000800 */
[----:B------:R1:W-:Y:S06]  /*7010*/  MEMBAR.ALL.CTA ;  /* 0x0000000000007992 */ /* 0x0003ec0000008000 */
[----:B-1----:R-:W1:Y:S01]  /*7020*/  FENCE.VIEW.ASYNC.S ;  /* 0x00000000000073c6 */ /* 0x002e620000000000 */
[----:B---3--:R-:W-:Y:S01]  /*7030*/  LEA R6, R71, UR45, 0x3 ;  /* 0x0000002d47067c11 */ /* 0x008fe2000f8e18ff */
[----:B-1----:R-:W-:Y:S06]  /*7040*/  BAR.SYNC.DEFER_BLOCKING 0x1, 0x80 ;  /* 0x0042000000007b1d */ /* 0x002fec0000010000 */
[----:B------:R-:W-:Y:S05]  /*7050*/  @P0 BRA `(.L_x_120) ;  /* 0x0000000000280947 */ /* 0x000fea0003800000 */
[----:B------:R-:W1:Y:S01]  /*7060*/  LDCU.64 UR6, c[0x0][0x348] ;  /* 0x00006900ff0677ac */ /* 0x000e620008000a00 */
[----:B------:R-:W-:Y:S02]  /*7070*/  UIADD3 UR9, UPT, UPT, UR49, 0x10, URZ ;  /* 0x0000001031097890 */ /* 0x000fe4000fffe0ff */
[----:B------:R-:W-:Y:S01]  /*7080*/  UIADD3 UR8, UPT, UPT, UR45, 0x2200, URZ ;  /* 0x000022002d087890 */ /* 0x000fe2000fffe0ff */
[----:B------:R-:W-:Y:S01]  /*7090*/  UMOV UR10, UR50 ;  /* 0x00000032000a7c82 */ /* 0x000fe20008000000 */
[----:B------:R-:W-:Y:S01]  /*70a0*/  UMOV UR11, UR36 ;  /* 0x00000024000b7c82 */ /* 0x000fe20008000000 */
[----:B-1----:R-:W-:Y:S04]  /*70b0*/  UIADD3 UR4, UP0, UPT, UR6, 0x680, URZ ;  /* 0x0000068006047890 */ /* 0x002fe8000ff1e0ff */
[----:B------:R-:W-:Y:S09]  /*70c0*/  UIADD3.X UR5, UPT, UPT, URZ, UR7, URZ, UP0, !UPT ;  /* 0x00000007ff057290 */ /* 0x000ff200087fe4ff */
[----:B------:R1:W-:Y:S01]  /*70d0*/  UTMASTG.3D [UR8], [UR4] ;  /* 0x00000008040073b5 */ /* 0x0003e20008010000 */
[----:B------:R0:W-:Y:S01]  /*70e0*/  UTMACMDFLUSH ;  /* 0x00000000000079b7 */ /* 0x0001e20000000000 */
[----:B-1----:R-:W-:Y:S04]  /*70f0*/  DEPBAR.LE SB0, 0x1 ;  /* 0x000080400000791a */ /* 0x002fe80000000000 */
.L_x_120:
[----:B------:R-:W-:Y:S05]  /*7100*/  BSYNC.RECONVERGENT B0 ;  /* 0x0000000000007941 */ /* 0x000fea0003800200 */
.L_x_119:
[----:B------:R-:W-:Y:S01]  /*7110*/  BAR.SYNC.DEFER_BLOCKING 0x1, 0x80 ;  /* 0x0042000000007b1d */ /* 0x000fe20000010000 */
[----:B------:R-:W-:Y:S04]  /*7120*/  UIADD3 UR4, UPT, UPT, UR46, 0x1, URZ ;  /* 0x000000012e047890 */ /* 0x000fe8000fffe0ff */
[----:B------:R-:W-:Y:S04]  /*7130*/  UISETP.NE.AND UP0, UPT, UR4, 0x4, UPT ;  /* 0x000000040400788c */ /* 0x000fe8000bf05270 */
[----:B------:R-:W-:Y:S01]  /*7140*/  USEL UR44, UR4, URZ, UP0 ;  /* 0x000000ff042c7287 */ /* 0x000fe20008000000 */
[----:B------:R1:W-:Y:S01]  /*7150*/  @P6 SYNCS.ARRIVE.TRANS64.RED.A1T0 RZ, [R20+URZ], RZ ;  /* 0x000000ff14ff69a7 */ /* 0x0003e200081004ff */
[----:B------:R-:W-:Y:S01]  /*7160*/  BSSY B1, `(.L_x_121) ;  /* 0x0000017000017945 */ /* 0x000fe20003800000 */
[----:B------:R-:W3:Y:S02]  /*7170*/  @P6 SYNCS.PHASECHK.TRANS64.TRYWAIT P0, [R6+URZ+0x80], R0 ;  /* 0x00008000060065a7 */ /* 0x000ee400080011ff */
[----:B---3--:R-:W-:Y:S01]  /*7180*/  @P6 SEL R72, RZ, 0x1, !P0 ;  /* 0x00000001ff486807 */ /* 0x008fe20004000000 */
[----:B-1----:R-:W-:Y:S06]  /*7190*/  @!P6 BRA `(.L_x_122) ;  /* 0x00000000004ce947 */ /* 0x002fec0003800000 */
        /* <DEDUP_REMOVED lines=9> */
[----:B------:R-:W-:Y:S04]  /*7230*/  SHF.L.U32 R5, R62, 0x1f, RZ ;  /* 0x0000001f3e057819 */ /* 0x000fe800000006ff */
[----:B------:R-:W1:Y:S02]  /*7240*/  SYNCS.PHASECHK.TRANS64.TRYWAIT P0, [R6+URZ+0x80], R5 ;  /* 0x00008005060075a7 */ /* 0x000e6400080011ff */
[----:B-1----:R-:W-:Y:S05]  /*7250*/  @!P0 BRA `(.L_x_125) ;  /* 0x0000001c005c8947 */ /* 0x002fea0003800000 */
.L_x_124:
[----:B------:R-:W-:Y:S05]  /*7260*/  BSYNC B0 ;  /* 0x0000000000007941 */ /* 0x000fea0003800000 */
.L_x_123:
[----:B------:R-:W-:Y:S02]  /*7270*/  ISETP.NE.AND P0, PT, R73, RZ, PT ;  /* 0x000000ff4900720c */ /* 0x000fe40003f05270 */
[----:B------:R-:W-:Y:S11]  /*7280*/  IADD3 R71, PT, PT, R71, 0x1, RZ ;  /* 0x0000000147477810 */ /* 0x000ff60007ffe0ff */
[----:B------:R3:W1:Y:S04]  /*7290*/  @P0 LDS.128 R32, [R4] ;  /* 0x0000000004200984 */ /* 0x0006680000000c00 */
[----:B------:R3:W1:Y:S04]  /*72a0*/  @P0 LDS.128 R36, [R3+0x10] ;  /* 0x0000100003240984 */ /* 0x0006680000000c00 */
[----:B------:R3:W1:Y:S04]  /*72b0*/  @P0 LDS.128 R40, [R2+0x20] ;  /* 0x0000200002280984 */ /* 0x0006680000000c00 */
[----:B------:R3:W1:Y:S02]  /*72c0*/  @P0 LDS.128 R44, [R0+0x30] ;  /* 0x00003000002c0984 */ /* 0x0006640000000c00 */
.L_x_122:
[----:B------:R-:W-:Y:S05]  /*72d0*/  BSYNC B1 ;  /* 0x0000000000017941 */ /* 0x000fea0003800000 */
.L_x_121:
[----:B---3--:R-:W-:Y:S05]  /*72e0*/  VIADD R0, R25, 0x20 ;  /* 0x0000002019007836 */ /* 0x008fea0000000000 */
[----:B------:R-:W-:Y:S04]  /*72f0*/  SHF.R.U32.HI R0, RZ, 0x15, R0 ;  /* 0x00000015ff007819 */ /* 0x000fe80000011600 */
[----:B------:R-:W-:Y:S11]  /*7300*/  LOP3.LUT P0, RZ, R0, 0x3, R52, 0x48, !PT ;  /* 0x0000000300ff7812 */ /* 0x000ff60007804834 */
[----:B------:R-:W-:Y:S02]  /*7310*/  @!UPT UIADD3 URZ, UPT, UPT, URZ, URZ, URZ ;  /* 0x000000fffffff290 */ /* 0x000fe4000fffe0ff */
[----:B------:R-:W-:Y:S05]  /*7320*/  @!P0 BRA `(.L_x_126) ;  /* 0x0000000000408947 */ /* 0x000fea0003800000 */
[----:B------:R-:W1:Y:S01]  /*7330*/  LDCU.64 UR8, c[0x4][0x70] ;  /* 0x01000e00ff0877ac */ /* 0x000e620008000a00 */
[----:B------:R-:W-:Y:S01]  /*7340*/  MOV R3, 0x0 ;  /* 0x0000000000037802 */ /* 0x000fe20000000f00 */
[----:B------:R-:W-:Y:S02]  /*7350*/  HFMA2 R12, -RZ, RZ, 0, 5.9604644775390625e-08 ;  /* 0x00000001ff0c7431 */ /* 0x000fe400000001ff */
[----:B----4-:R-:W-:Y:S02]  /*7360*/  IMAD.MOV.U32 R8, RZ, RZ, 0x192 ;  /* 0x00000192ff087424 */ /* 0x010fe400078e00ff */
[----:B------:R-:W-:Y:S01]  /*7370*/  IMAD.MOV.U32 R13, RZ, RZ, RZ ;  /* 0x000000ffff0d7224 */ /* 0x000fe200078e00ff */
[----:B------:R-:W3:Y:S01]  /*7380*/  LDCU.64 UR6, c[0x4][0x78] ;  /* 0x01000f00ff0677ac */ /* 0x000ee20008000a00 */
[----:B------:R-:W4:Y:S01]  /*7390*/  LDC.64 R2, c[0x4][R3] ;  /* 0x0100000003027b82 */ /* 0x000f220000000a00 */
        /* <DEDUP_REMOVED lines=9> */
.L_x_126:
[----:B------:R-:W-:Y:S05]  /*7430*/  WARPSYNC.ALL ;  /* 0x0000000000007948 */ /* 0x000fea0003800000 */
[----:B------:R-:W-:Y:S01]  /*7440*/  R2UR UR4, R25 ;  /* 0x00000000190472ca */ /* 0x000fe200000e0000 */
[----:B------:R-:W-:Y:S01]  /*7450*/  BSSY.RECONVERGENT B0, `(.L_x_127) ;  /* 0x0000040000007945 */ /* 0x000fe20003800200 */
[----:B------:R-:W-:Y:S02]  /*7460*/  ISETP.NE.AND P6, PT, R68, RZ, PT ;  /* 0x000000ff4400720c */ /* 0x000fe40003fc5270 */
[----:B------:R-:W-:Y:S02]  /*7470*/  ISETP.NE.AND P0, PT, R67, RZ, PT ;  /* 0x000000ff4300720c */ /* 0x000fe40003f05270 */
[----:B------:R-:W-:Y:S07]  /*7480*/  MOV R20, UR44 ;  /* 0x0000002c00147c02 */ /* 0x000fee0008000f00 */
[----:B-1--4-:R-:W1:Y:S02]  /*7490*/  LDTM.x16 R4, tmem[UR4+0x20] ;  /* 0x00002004000479ee */ /* 0x012e640008240000 */
[----:B------:R-:W-:Y:S04]  /*74a0*/  @P6 LEA R20, R20, UR45, 0x3 ;  /* 0x0000002d14146c11 */ /* 0x000fe8000f8e18ff */
[----:B------:R-:W-:Y:S04]  /*74b0*/  @P6 IADD3 R20, PT, PT, R20, 0xa0, RZ ;  /* 0x000000a014146810 */ /* 0x000fe80007ffe0ff */
[----:B------:R-:W-:Y:S01]  /*74c0*/  @P6 PRMT R20, R70, 0x654, R20 ;  /* 0x0000065446146816 */ /* 0x000fe20000000014 */
[C---:B-1----:R-:W-:Y:S01]  /*74d0*/  FMUL R0, R24.reuse, R4 ;  /* 0x0000000418007220 */ /* 0x042fe20000400000 */
        /* <DEDUP_REMOVED lines=34> */
[----:B------:R-:W-:Y:S02]  /*7700*/  LEA R0, R71, UR45, 0x3 ;  /* 0x0000002d47007c11 */ /* 0x000fe4000f8e18ff */
[----:B------:R-:W-:Y:S02]  /*7710*/  @P6 SHF.L.U32 R2, R62, 0x1f, RZ ;  /* 0x0000001f3e026819 */ /* 0x000fe400000006ff */
        /* <DEDUP_REMOVED lines=10> */
[----:B------:R-:W-:Y:S02]  /*77c0*/  UIADD3 UR9, UPT, UPT, UR49, 0x20, URZ ;  /* 0x0000002031097890 */ /* 0x000fe4000fffe0ff */
[----:B------:R-:W-:Y:S01]  /*77d0*/  UIADD3 UR8, UPT, UPT, UR45, 0x4200, URZ ;  /* 0x000042002d087890 */ /* 0x000fe2000fffe0ff */
[----:B------:R-:W-:Y:S01]  /*77e0*/  UMOV UR10, UR50 ;  /* 0x00000032000a7c82 */ /* 0x000fe20008000000 */
[----:B------:R-:W-:Y:S01]  /*77f0*/  UMOV UR11, UR36 ;  /* 0x00000024000b7c82 */ /* 0x000fe20008000000 */
[----:B---3--:R-:W-:Y:S04]  /*7800*/  UIADD3 UR4, UP0, UPT, UR6, 0x680, URZ ;  /* 0x0000068006047890 */ /* 0x008fe8000ff1e0ff */
[----:B------:R-:W-:Y:S09]  /*7810*/  UIADD3.X UR5, UPT, UPT, URZ, UR7, URZ, UP0, !UPT ;  /* 0x00000007ff057290 */ /* 0x000ff200087fe4ff */
[----:B------:R3:W-:Y:S01]  /*7820*/  UTMASTG.3D [UR8], [UR4] ;  /* 0x00000008040073b5 */ /* 0x0007e20008010000 */
[----:B------:R0:W-:Y:S01]  /*7830*/  UTMACMDFLUSH ;  /* 0x00000000000079b7 */ /* 0x0001e20000000000 */
[----:B---3--:R-:W-:Y:S04]  /*7840*/  DEPBAR.LE SB0, 0x1 ;  /* 0x000080400000791a */ /* 0x008fe80000000000 */
.L_x_128:
[----:B------:R-:W-:Y:S05]  /*7850*/  BSYNC.RECONVERGENT B0 ;  /* 0x0000000000007941 */ /* 0x000fea0003800200 */
.L_x_127:
[----:B------:R-:W-:Y:S01]  /*7860*/  BAR.SYNC.DEFER_BLOCKING 0x1, 0x80 ;  /* 0x0042000000007b1d */ /* 0x000fe20000010000 */
[----:B------:R-:W-:Y:S04]  /*7870*/  UIADD3 UR4, UPT, UPT, UR44, 0x1, URZ ;  /* 0x000000012c047890 */ /* 0x000fe8000fffe0ff */
[----:B------:R-:W-:Y:S04]  /*7880*/  UISETP.NE.AND UP0, UPT, UR4, 0x4, UPT ;  /* 0x000000040400788c */ /* 0x000fe8000bf05270 */
[----:B------:R-:W-:Y:S01]  /*7890*/  USEL UR46, UR4, URZ, UP0 ;  /* 0x000000ff042e7287 */ /* 0x000fe20008000000 */
[----:B------:R3:W-:Y:S01]  /*78a0*/  @P6 SYNCS.ARRIVE.TRANS64.RED.A1T0 RZ, [R20+URZ], RZ ;  /* 0x000000ff14ff69a7 */ /* 0x0007e200081004ff */
[----:B------:R-:W-:Y:S01]  /*78b0*/  BSSY B1, `(.L_x_129) ;  /* 0x0000017000017945 */ /* 0x000fe20003800000 */
[----:B------:R-:W4:Y:S02]  /*78c0*/  @P6 SYNCS.PHASECHK.TRANS64.TRYWAIT P0, [R0+URZ+0x80], R2 ;  /* 0x00008002000065a7 */ /* 0x000f2400080011ff */
[----:B----4-:R-:W-:Y:S01]  /*78d0*/  @P6 SEL R72, RZ, 0x1, !P0 ;  /* 0x00000001ff486807 */ /* 0x010fe20004000000 */
[----:B---3--:R-:W-:Y:S06]  /*78e0*/  @!P6 BRA `(.L_x_130) ;  /* 0x00000000004ce947 */ /* 0x008fec0003800000 */
[----:B------:R-:W-:Y:S01]  /*78f0*/  ISETP.NE.AND P0, PT, R72, RZ, PT ;  /* 0x000000ff4800720c */ /* 0x000fe20003f05270 */
[----:B------:R-:W-:Y:S01]  /*7900*/  BSSY B0, `(.L_x_131) ;  /* 0x000000b000007945 */ /* 0x000fe20003800000 */
[----:B------:R-:W-:Y:S11]  /*7910*/  ISETP.NE.AND P1, PT, R73, RZ, PT ;  /* 0x000000ff4900720c */ /* 0x000ff60003f25270 */
[----:B------:R-:W-:Y:S02]  /*7920*/  @!UPT UIADD3 URZ, UPT, UPT, URZ, URZ, URZ ;  /* 0x000000fffffff290 */ /* 0x000fe4000fffe0ff */
[C---:B-1----:R-:W-:Y:S01]  /*7930*/  @P1 IMAD R4, R71.reuse, 0x2000, R65 ;  /* 0x0000200047041824 */ /* 0x042fe200078e0241 */
[C---:B------:R-:W-:Y:S01]  /*7940*/  @P1 LEA R2, R71.reuse, R63, 0xd ;  /* 0x0000003f47021211 */ /* 0x040fe200078e68ff */
[C---:B------:R-:W-:Y:S02]  /*7950*/  @P1 IMAD R3, R71.reuse, 0x2000, R64 ;  /* 0x0000200047031824 */ /* 0x040fe400078e0240 */
[----:B------:R-:W-:Y:S01]  /*7960*/  @P1 IMAD R71, R71, 0x2000, R59 ;  /* 0x0000200047471824 */ /* 0x000fe200078e023b */
[----:B------:R-:W-:Y:S06]  /*7970*/  @P0 BRA `(.L_x_132) ;  /* 0x00000000000c0947 */ /* 0x000fec0003800000 */
[----:B------:R-:W-:Y:S04]  /*7980*/  SHF.L.U32 R5, R62, 0x1f, RZ ;  /* 0x0000001f3e057819 */ /* 0x000fe800000006ff */
[----:B------:R-:W1:Y:S02]  /*7990*/  SYNCS.PHASECHK.TRANS64.TRYWAIT P0, [R0+URZ+0x80], R5 ;  /* 0x00008005000075a7 */ /* 0x000e6400080011ff */
[----:B-1----:R-:W-:Y:S05]  /*79a0*/  @!P0 BRA `(.L_x_133) ;  /* 0x00000014009c8947 */ /* 0x002fea0003800000 */
.L_x_132:
[----:B------:R-:W-:Y:S05]  /*79b0*/  BSYNC B0 ;  /* 0x0000000000007941 */ /* 0x000fea0003800000 */
.L_x_131:
[----:B------:R-:W-:Y:S11]  /*79c0*/  ISETP.NE.AND P0, PT, R73, RZ, PT ;  /* 0x000000ff4900720c */ /* 0x000ff60003f05270 */
[----:B------:R-:W-:Y:S02]  /*79d0*/  @!UPT UIADD3 URZ, UPT, UPT, URZ, URZ, URZ ;  /* 0x000000fffffff290 */ /* 0x000fe4000fffe0ff */
[----:B------:R3:W4:Y:S04]  /*79e0*/  @P0 LDS.128 R32, [R4] ;  /* 0x0000000004200984 */ /* 0x0007280000000c00 */
[----:B------:R3:W1:Y:S04]  /*79f0*/  @P0 LDS.128 R36, [R3+0x10] ;  /* 0x0000100003240984 */ /* 0x0006680000000c00 */
[----:B------:R3:W1:Y:S04]  /*7a00*/  @P0 LDS.128 R40, [R2+0x20] ;  /* 0x0000200002280984 */ /* 0x0006680000000c00 */
[----:B------:R3:W1:Y:S02]  /*7a10*/  @P0 LDS.128 R44, [R71+0x30] ;  /* 0x00003000472c0984 */ /* 0x0006640000000c00 */
.L_x_130:
[----:B------:R-:W-:Y:S05]  /*7a20*/  BSYNC B1 ;  /* 0x0000000000017941 */ /* 0x000fea0003800000 */
.L_x_129:
        /* <DEDUP_REMOVED lines=21> */
.L_x_134:
[----:B------:R-:W-:Y:S01]  /*7b80*/  ISETP.NE.AND P0, PT, R67, RZ, PT ;  /* 0x000000ff4300720c */ /* 0x000fe20003f05270 */
[----:B------:R-:W-:Y:S05]  /*7b90*/  WARPSYNC.ALL ;  /* 0x0000000000007948 */ /* 0x000fea0003800000 */
[----:B------:R-:W-:Y:S01]  /*7ba0*/  R2UR UR4, R25 ;  /* 0x00000000190472ca */ /* 0x000fe200000e0000 */
[----:B------:R-:W1:Y:S01]  /*7bb0*/  S2UR UR5, SR_CgaCtaId ;  /* 0x00000000000579c3 */ /* 0x000e620000008800 */
[----:B------:R-:W-:Y:S11]  /*7bc0*/  BSSY.RECONVERGENT B0, `(.L_x_135) ;  /* 0x000003e000007945 */ /* 0x000ff60003800200 */
[----:B---3--:R-:W3:Y:S01]  /*7bd0*/  LDTM.x16 R4, tmem[UR4+0x30] ;  /* 0x00003004000479ee */ /* 0x008ee20008240000 */
[----:B------:R-:W-:Y:S01]  /*7be0*/  R2UR UR4, R69 ;  /* 0x00000000450472ca */ /* 0x000fe200000e0000 */
[----:B------:R-:W-:Y:S11]  /*7bf0*/  NOP ;  /* 0x0000000000007918 */ /* 0x000ff60000000000 */
[----:B------:R-:W-:Y:S01]  /*7c00*/  @!UPT UIADD3 URZ, UPT, UPT, URZ, URZ, URZ ;  /* 0x000000fffffff290 */ /* 0x000fe2000fffe0ff */
[----:B------:R-:W-:Y:S01]  /*7c10*/  UIADD3 UR4, UPT, UPT, UR4, 0x110, URZ ;  /* 0x0000011004047890 */ /* 0x000fe2000fffe0ff */
[C---:B---3--:R-:W-:Y:S03]  /*7c20*/  FMUL R0, R24.reuse, R4 ;  /* 0x0000000418007220 */ /* 0x048fe60000400000 */
[----:B-1----:R-:W-:Y:S01]  /*7c30*/  UPRMT UR4, UR5, 0x654, UR4 ;  /* 0x0000065405047896 */ /* 0x002fe20008000004 */
[C---:B------:R-:W-:Y:S01]  /*7c40*/  FMUL R2, R24.reuse, R5 ;  /* 0x0000000518027220 */ /* 0x040fe20000400000 */
[C---:B------:R-:W-:Y:S01]  /*7c50*/  FMUL R3, R24.reuse, R6 ;  /* 0x0000000618037220 */ /* 0x040fe20000400000 */
[C---:B----4-:R-:W-:Y:S01]  /*7c60*/  FFMA R28, R27.reuse, R32, R0 ;  /* 0x000000201b1c7223 */ /* 0x050fe20000000000 */
        /* <DEDUP_REMOVED lines=16> */
[----:B------:R-:W-:Y:S01]  /*7d70*/  SYNCS.ARRIVE.TRANS64.RED.A1T0 RZ, [UR4], RZ ;  /* 0x000000ffffff79a7 */ /* 0x000fe20008100404 */
[----:B------:R1:W-:Y:S01]  /*7d80*/  STS.128 [R65+0x6000], R28 ;  /* 0x0060001c41007388 */ /* 0x0003e20000000c00 */
        /* <DEDUP_REMOVED lines=33> */
.L_x_136:
[----:B------:R-:W-:Y:S05]  /*7fa0*/  BSYNC.RECONVERGENT B0 ;  /* 0x0000000000007941 */ /* 0x000fea0003800200 */
.L_x_135:
[----:B------:R-:W-:Y:S01]  /*7fb0*/  BAR.SYNC.DEFER_BLOCKING 0x1, 0x80 ;  /* 0x0042000000007b1d */ /* 0x000fe20000010000 */
[----:B------:R-:W-:Y:S01]  /*7fc0*/  UISETP.NE.AND UP0, UPT, UR47, -0x4, UPT ;  /* 0xfffffffc2f00788c */ /* 0x000fe2000bf05270 */
[----:B------:R-:W-:Y:S08]  /*7fd0*/  IADD3 R22, PT, PT, R22, 0x1, RZ ;  /* 0x0000000116167810 */ /* 0x000ff00007ffe0ff */
[----:B------:R-:W-:Y:S05]  /*7fe0*/  BRA.U !UP0, `(.L_x_137) ;  /* 0x0000000108247547 */ /* 0x000fea000b800000 */
[----:B------:R-:W-:Y:S01]  /*7ff0*/  ISETP.NE.AND P0, PT, R68, RZ, PT ;  /* 0x000000ff4400720c */ /* 0x000fe20003f05270 */
[----:B------:R-:W-:Y:S01]  /*8000*/  IMAD.U32 R0, RZ, RZ, UR46 ;  /* 0x0000002eff007e24 */ /* 0x000fe2000f8e00ff */
[----:B------:R-:W-:Y:S04]  /*8010*/  UIADD3 UR4, UPT, UPT, UR46, 0x1, URZ ;  /* 0x000000012e047890 */ /* 0x000fe8000fffe0ff */
[----:B------:R-:W-:Y:S04]  /*8020*/  UISETP.NE.AND UP0, UPT, UR4, 0x4, UPT ;  /* 0x000000040400788c */ /* 0x000fe8000bf05270 */
[----:B------:R-:W-:Y:S03]  /*8030*/  USEL UR46, UR4, URZ, UP0 ;  /* 0x000000ff042e7287 */ /* 0x000fe60008000000 */
[----:B------:R-:W-:Y:S05]  /*8040*/  @P0 LEA R0, R0, UR45, 0x3 ;  /* 0x0000002d00000c11 */ /* 0x000fea000f8e18ff */
[----:B------:R-:W-:Y:S05]  /*8050*/  @P0 VIADD R0, R0, 0xa0 ;  /* 0x000000a000000836 */ /* 0x000fea0000000000 */
[----:B------:R-:W-:Y:S04]  /*8060*/  @P0 PRMT R0, R70, 0x654, R0 ;  /* 0x0000065446000816 */ /* 0x000fe80000000000 */
[----:B------:R3:W-:Y:S03]  /*8070*/  @P0 SYNCS.ARRIVE.TRANS64.RED.A1T0 RZ, [R0+URZ], RZ ;  /* 0x000000ff00ff09a7 */ /* 0x0007e600081004ff */
.L_x_137:
[----:B------:R-:W-:Y:S01]  /*8080*/  R2UR UR5, R53 ;  /* 0x00000000350572ca */ /* 0x000fe200000e0000 */
[----:B------:R-:W-:Y:S01]  /*8090*/  UISETP.NE.AND UP0, UPT, UR61, URZ, UPT ;  /* 0x000000ff3d00728c */ /* 0x000fe2000bf05270 */
[----:B------:R-:W-:Y:S01]  /*80a0*/  R2UR UR4, R54 ;  /* 0x00000000360472ca */ /* 0x000fe200000e0000 */
[----:B------:R-:W-:Y:S01]  /*80b0*/  UIADD3 UR47, UPT, UPT, UR47, 0x4, URZ ;  /* 0x000000042f2f7890 */ /* 0x000fe2000fffe0ff */
[----:B------:R-:W-:Y:S01]  /*80c0*/  ISETP.NE.AND P0, PT, R58, 0x2, PT ;  /* 0x000000023a00780c */ /* 0x000fe20003f05270 */
[----:B------:R-:W-:Y:S01]  /*80d0*/  UMOV UR36, UR60 ;  /* 0x0000003c00247c82 */ /* 0x000fe20008000000 */
[----:B------:R-:W-:Y:S02]  /*80e0*/  ISETP.NE.AND P1, PT, R22, 0x4, PT ;  /* 0x000000041600780c */ /* 0x000fe40003f25270 */
[----:B------:R-:W-:Y:S02]  /*80f0*/  SEL R2, RZ, 0x1, P0 ;  /* 0x00000001ff027807 */ /* 0x000fe40000000000 */
[----:B---3--:R-:W-:Y:S02]  /*8100*/  SEL R0, RZ, 0x1, P1 ;  /* 0x00000001ff007807 */ /* 0x008fe40000800000 */
[----:B------:R-:W-:Y:S01]  /*8110*/  LOP3.LUT R60, R60, R2, RZ, 0x3c, !PT ;  /* 0x000000023c3c7212 */ /* 0x000fe200078e3cff */
[----:B------:R-:W-:Y:S01]  /*8120*/  UIADD3 UR20, UPT, UPT, UR37, UR5, URZ ;  /* 0x0000000525147290 */ /* 0x000fe2000fffe0ff */
[----:B------:R-:W-:Y:S01]  /*8130*/  LOP3.LUT R61, R61, R0, RZ, 0x3c, !PT ;  /* 0x000000003d3d7212 */ /* 0x000fe200078e3cff */
[----:B------:R-:W-:Y:S01]  /*8140*/  UIADD3 UR16, UPT, UPT, UR38, UR4, URZ ;  /* 0x0000000426107290 */ /* 0x000fe2000fffe0ff */
[----:B------:R-:W-:Y:S02]  /*8150*/  SEL R58, R58, RZ, P0 ;  /* 0x000000ff3a3a7207 */ /* 0x000fe40000000000 */
[----:B------:R-:W-:Y:S01]  /*8160*/  SEL R22, R22, RZ, P1 ;  /* 0x000000ff16167207 */ /* 0x000fe20000800000 */
[----:B------:R-:W-:Y:S08]  /*8170*/  BRA.U UP0, `(.L_x_138) ;  /* 0xffffffd100e47547 */ /* 0x000ff0000b83ffff */
[----:B------:R-:W-:-:S13]  /*8180*/  R2UR UR4, R55 ;  /* 0x00000000370472ca */ /* 0x000fda00000e0000 */
[----:B------:R-:W-:-:S09]  /*8190*/  UISETP.NE.AND UP0, UPT, UR4, URZ, UPT ;  /* 0x000000ff0400728c */ /* 0x000fd2000bf05270 */
[----:B------:R-:W-:Y:S05]  /*81a0*/  BRA.U !UP0, `(.L_x_139) ;  /* 0x0000000108487547 */ /* 0x000fea000b800000 */
[----:B------:R-:W3:Y:S02]  /*81b0*/  LDCU.64 UR4, c[0x0][0x890] ;  /* 0x00011200ff0477ac */ /* 0x000ee40008000a00 */
[----:B---3--:R-:W-:-:S04]  /*81c0*/  UISETP.NE.U32.AND UP0, UPT, UR4, URZ, UPT ;  /* 0x000000ff0400728c */ /* 0x008fc8000bf05070 */
[----:B------:R-:W-:-:S09]  /*81d0*/  UISETP.NE.AND.EX UP0, UPT, UR5, URZ, UPT, UP0 ;  /* 0x000000ff0500728c */ /* 0x000fd2000bf05300 */
[----:B------:R-:W-:Y:S05]  /*81e0*/  BRA.U UP0, `(.L_x_140) ;  /* 0x00000001000c7547 */ /* 0x000fea000b800000 */
[----:B------:R-:W-:-:S13]  /*81f0*/  FSETP.NEU.AND P0, PT, R27, RZ, PT ;  /* 0x000000ff1b00720b */ /* 0x000fda0003f0d000 */
[----:B------:R-:W-:Y:S05]  /*8200*/  @!P0 EXIT ;  /* 0x000000000000894d */ /* 0x000fea0003800000 */
[----:B------:R-:W-:Y:S05]  /*8210*/  BRA `(.L_x_139) ;  /* 0x00000000002c7947 */ /* 0x000fea0003800000 */
.L_x_140:
[----:B------:R-:W-:Y:S01]  /*8220*/  ISETP.NE.AND P0, PT, R57, RZ, PT ;  /* 0x000000ff3900720c */ /* 0x000fe20003f05270 */
[----:B------:R-:W-:-:S12]  /*8230*/  BSSY.RECONVERGENT B0, `(.L_x_139) ;  /* 0x0000009000007945 */ /* 0x000fd80003800200 */
[----:B------:R-:W-:Y:S05]  /*8240*/  @P0 BRA `(.L_x_141) ;  /* 0x0000000000140947 */ /* 0x000fea0003800000 */
[----:B------:R-:W3:Y:S02]  /*8250*/  LDCU.64 UR4, c[0x0][0x888] ;  /* 0x00011100ff0477ac */ /* 0x000ee40008000a00 */
[----:B---3--:R-:W-:-:S04]  /*8260*/  ISETP.NE.U32.AND P0, PT, RZ, UR4, PT ;  /* 0x00000004ff007c0c */ /* 0x008fc8000bf05070 */
[----:B------:R-:W-:-:S13]  /*8270*/  ISETP.NE.AND.EX P0, PT, RZ, UR5, PT, P0 ;  /* 0x00000005ff007c0c */ /* 0x000fda000bf05300 */
[----:B------:R-:W-:Y:S05]  /*8280*/  @!P0 EXIT ;  /* 0x000000000000894d */ /* 0x000fea0003800000 */
[----:B------:R-:W-:Y:S05]  /*8290*/  BRA `(.L_x_142) ;  /* 0x0000000000087947 */ /* 0x000fea0003800000 */
.L_x_141:
[----:B------:R-:W-:-:S13]  /*82a0*/  FSETP.NEU.AND P0, PT, R27, RZ, PT ;  /* 0x000000ff1b00720b */ /* 0x000fda0003f0d000 */
[----:B------:R-:W-:Y:S05]  /*82b0*/  @!P0 EXIT ;  /* 0x000000000000894d */ /* 0x000fea0003800000 */
.L_x_142:
[----:B------:R-:W-:Y:S05]  /*82c0*/  BSYNC.RECONVERGENT B0 ;  /* 0x0000000000007941 */ /* 0x000fea0003800200 */
.L_x_139:
[----:B------:R-:W3:Y:S01]  /*82d0*/  S2UR UR5, SR_CgaCtaId ;  /* 0x00000000000579c3 */ /* 0x000ee20000008800 */
[----:B------:R-:W-:Y:S01]  /*82e0*/  ULEA UR4, UR46, UR45, 0x3 ;  /* 0x0000002d2e047291 */ /* 0x000fe2000f8e18ff */
[----:B------:R-:W-:-:S04]  /*82f0*/  DEPBAR.LE SB0, 0x0 ;  /* 0x000080000000791a */ /* 0x000fc80000000000 */
[----:B------:R-:W-:-:S04]  /*8300*/  UIADD3 UR4, UPT, UPT, UR4, 0xa0, URZ ;  /* 0x000000a004047890 */ /* 0x000fc8000fffe0ff */
[----:B---3--:R-:W-:-:S09]  /*8310*/  UPRMT UR4, UR5, 0x654, UR4 ;  /* 0x0000065405047896 */ /* 0x008fd20008000004 */
[----:B------:R-:W-:Y:S01]  /*8320*/  SYNCS.ARRIVE.TRANS64.RED.A1T0 RZ, [UR4], RZ ;  /* 0x000000ffffff79a7 */ /* 0x000fe20008100404 */
[----:B------:R-:W-:Y:S05]  /*8330*/  EXIT ;  /* 0x000000000000794d */ /* 0x000fea0003800000 */
.L_x_25:
[----:B--2---:R2:W3:Y:S02]  /*8340*/  SYNCS.PHASECHK.TRANS64.TRYWAIT P0, [R0+URZ+0x140], R2 ;  /* 0x00014002000075a7 */ /* 0x0044e400080011ff */
[----:B---3--:R-:W-:Y:S05]  /*8350*/  @!P0 NANOSLEEP.SYNCS 0x989680 ;  /* 0x009896800000895d */ /* 0x008fea0003900000 */
[----:B------:R-:W3:Y:S02]  /*8360*/  @!P0 SYNCS.PHASECHK.TRANS64 P0, [R0+URZ+0x140], R2 ;  /* 0x00014002000085a7 */ /* 0x000ee400080010ff */
[----:B---3--:R-:W-:Y:S05]  /*8370*/  @!P0 BRA `(.L_x_25) ;  /* 0xfffffffc00f08947 */ /* 0x008fea000383ffff */
[----:B------:R-:W-:Y:S05]  /*8380*/  BRA `(.L_x_143) ;  /* 0xffffff9400887947 */ /* 0x000fea000383ffff */
.L_x_28:
[----:B--2---:R-:W-:-:S07]  /*8390*/  MOV R0, UR33 ;  /* 0x0000002100007c02 */ /* 0x004fce0008000f00 */
.L_x_144:
[----:B--2---:R2:W3:Y:S02]  /*83a0*/  SYNCS.PHASECHK.TRANS64.TRYWAIT P0, [R0+URZ+0x40], R3 ;  /* 0x00004003000075a7 */ /* 0x0044e400080011ff */
[----:B---3--:R-:W-:Y:S05]  /*83b0*/  @!P0 NANOSLEEP.SYNCS 0x989680 ;  /* 0x009896800000895d */ /* 0x008fea0003900000 */
[----:B------:R-:W3:Y:S02]  /*83c0*/  @!P0 SYNCS.PHASECHK.TRANS64 P0, [R0+URZ+0x40], R3 ;  /* 0x00004003000085a7 */ /* 0x000ee400080010ff */
[----:B---3--:R-:W-:Y:S05]  /*83d0*/  @!P0 BRA `(.L_x_144) ;  /* 0xfffffffc00f08947 */ /* 0x008fea000383ffff */
[----:B------:R-:W-:Y:S05]  /*83e0*/  BRA `(.L_x_27) ;  /* 0xffffff9400c87947 */ /* 0x000fea000383ffff */
.L_x_35:
[----:B-1----:R-:W-:-:S07]  /*83f0*/  MOV R0, UR17 ;  /* 0x0000001100007c02 */ /* 0x002fce0008000f00 */
.L_x_145:
[----:B-1----:R1:W2:Y:S02]  /*8400*/  SYNCS.PHASECHK.TRANS64.TRYWAIT P0, [R0+URZ+0x40], R3 ;  /* 0x00004003000075a7 */ /* 0x0022a400080011ff */
[----:B--2---:R-:W-:Y:S05]  /*8410*/  @!P0 NANOSLEEP.SYNCS 0x989680 ;  /* 0x009896800000895d */ /* 0x004fea0003900000 */
[----:B------:R-:W2:Y:S02]  /*8420*/  @!P0 SYNCS.PHASECHK.TRANS64 P0, [R0+URZ+0x40], R3 ;  /* 0x00004003000085a7 */ /* 0x000ea400080010ff */
[----:B--2---:R-:W-:Y:S05]  /*8430*/  @!P0 BRA `(.L_x_145) ;  /* 0xfffffffc00f08947 */ /* 0x004fea000383ffff */
[----:B------:R-:W-:Y:S05]  /*8440*/  BRA `(.L_x_34) ;  /* 0xffffff9800887947 */ /* 0x000fea000383ffff */
.L_x_40:
[----:B-1----:R1:W2:Y:S02]  /*8450*/  SYNCS.PHASECHK.TRANS64.TRYWAIT P0, [R3+URZ+0xd0], R0 ;  /* 0x0000d000030075a7 */ /* 0x0022a400080011ff */
[----:B--2---:R-:W-:Y:S05]  /*8460*/  @!P0 NANOSLEEP.SYNCS 0x989680 ;  /* 0x009896800000895d */ /* 0x004fea0003900000 */
[----:B------:R-:W2:Y:S02]  /*8470*/  @!P0 SYNCS.PHASECHK.TRANS64 P0, [R3+URZ+0xd0], R0 ;  /* 0x0000d000030085a7 */ /* 0x000ea400080010ff */
[----:B--2---:R-:W-:Y:S05]  /*8480*/  @!P0 BRA `(.L_x_40) ;  /* 0xfffffffc00f08947 */ /* 0x004fea000383ffff */
[----:B------:R-:W-:Y:S05]  /*8490*/  BRA `(.L_x_146) ;  /* 0xffffff9c00287947 */ /* 0x000fea000383ffff */
.L_x_44:
[----:B------:R-:W-:-:S07]  /*84a0*/  MOV R0, UR4 ;  /* 0x0000000400007c02 */ /* 0x000fce0008000f00 */
.L_x_147:
[----:B-1----:R1:W2:Y:S02]  /*84b0*/  SYNCS.PHASECHK.TRANS64.TRYWAIT P0, [R0+URZ], R2 ;  /* 0x00000002000075a7 */ /* 0x0022a400080011ff */
[----:B--2---:R-:W-:Y:S05]  /*84c0*/  @!P0 NANOSLEEP.SYNCS 0x989680 ;  /* 0x009896800000895d */ /* 0x004fea0003900000 */
[----:B------:R-:W2:Y:S02]  /*84d0*/  @!P0 SYNCS.PHASECHK.TRANS64 P0, [R0+URZ], R2 ;  /* 0x00000002000085a7 */ /* 0x000ea400080010ff */
[----:B--2---:R-:W-:Y:S05]  /*84e0*/  @!P0 BRA `(.L_x_147) ;  /* 0xfffffffc00f08947 */ /* 0x004fea000383ffff */
[----:B------:R-:W-:Y:S05]  /*84f0*/  BRA `(.L_x_148) ;  /* 0xffffffa000d47947 */ /* 0x000fea000383ffff */
.L_x_45:
[----:B------:R-:W-:-:S07]  /*8500*/  MOV R0, UR5 ;  /* 0x0000000500007c02 */ /* 0x000fce0008000f00 */
.L_x_149:
[----:B-1----:R1:W2:Y:S02]  /*8510*/  SYNCS.PHASECHK.TRANS64.TRYWAIT P0, [R0+URZ], R3 ;  /* 0x00000003000075a7 */ /* 0x0022a400080011ff */
[----:B--2---:R-:W-:Y:S05]  /*8520*/  @!P0 NANOSLEEP.SYNCS 0x989680 ;  /* 0x009896800000895d */ /* 0x004fea0003900000 */
[----:B------:R-:W2:Y:S02]  /*8530*/  @!P0 SYNCS.PHASECHK.TRANS64 P0, [R0+URZ], R3 ;  /* 0x00000003000085a7 */ /* 0x000ea400080010ff */
[----:B--2---:R-:W-:Y:S05]  /*8540*/  @!P0 BRA `(.L_x_149) ;  /* 0xfffffffc00f08947 */ /* 0x004fea000383ffff */
[----:B------:R-:W-:Y:S05]  /*8550*/  BRA `(.L_x_150) ;  /* 0xffffffa000e07947 */ /* 0x000fea000383ffff */
.L_x_46:
[----:B------:R-:W-:-:S07]  /*8560*/  MOV R0, UR5 ;  /* 0x0000000500007c02 */ /* 0x000fce0008000f00 */
.L_x_151:
[----:B-1----:R1:W2:Y:S02]  /*8570*/  SYNCS.PHASECHK.TRANS64.TRYWAIT P0, [R0+URZ], R3 ;  /* 0x00000003000075a7 */ /* 0x0022a400080011ff */
[----:B--2---:R-:W-:Y:S05]  /*8580*/  @!P0 NANOSLEEP.SYNCS 0x989680 ;  /* 0x009896800000895d */ /* 0x004fea0003900000 */
[----:B------:R-:W2:Y:S02]  /*8590*/  @!P0 SYNCS.PHASECHK.TRANS64 P0, [R0+URZ], R3 ;  /* 0x00000003000085a7 */ /* 0x000ea400080010ff */
[----:B--2---:R-:W-:Y:S05]  /*85a0*/  @!P0 BRA `(.L_x_151) ;  /* 0xfffffffc00f08947 */ /* 0x004fea000383ffff */
[----:B------:R-:W-:Y:S05]  /*85b0*/  BRA `(.L_x_152) ;  /* 0xffffffa000ec7947 */ /* 0x000fea000383ffff */
.L_x_47:
[----:B------:R-:W-:-:S07]  /*85c0*/  MOV R0, UR5 ;  /* 0x0000000500007c02 */ /* 0x000fce0008000f00 */
.L_x_153:
[----:B-1----:R1:W2:Y:S02]  /*85d0*/  SYNCS.PHASECHK.TRANS64.TRYWAIT P0, [R0+URZ], R3 ;  /* 0x00000003000075a7 */ /* 0x0022a400080011ff */
[----:B--2---:R-:W-:Y:S05]  /*85e0*/  @!P0 NANOSLEEP.SYNCS 0x989680 ;  /* 0x009896800000895d */ /* 0x004fea0003900000 */
[----:B------:R-:W2:Y:S02]  /*85f0*/  @!P0 SYNCS.PHASECHK.TRANS64 P0, [R0+URZ], R3 ;  /* 0x00000003000085a7 */ /* 0x000ea400080010ff */
[----:B--2---:R-:W-:Y:S05]  /*8600*/  @!P0 BRA `(.L_x_153) ;  /* 0xfffffffc00f08947 */ /* 0x004fea000383ffff */
[----:B------:R-:W-:Y:S05]  /*8610*/  BRA `(.L_x_154) ;  /* 0xffffffa000f87947 */ /* 0x000fea000383ffff */
.L_x_48:
[----:B------:R-:W-:-:S07]  /*8620*/  MOV R0, UR5 ;  /* 0x0000000500007c02 */ /* 0x000fce0008000f00 */
.L_x_155:
[----:B-1----:R1:W2:Y:S02]  /*8630*/  SYNCS.PHASECHK.TRANS64.TRYWAIT P0, [R0+URZ], R3 ;  /* 0x00000003000075a7 */ /* 0x0022a400080011ff */
[----:B--2---:R-:W-:Y:S05]  /*8640*/  @!P0 NANOSLEEP.SYNCS 0x989680 ;  /* 0x009896800000895d */ /* 0x004fea0003900000 */
[----:B------:R-:W2:Y:S02]  /*8650*/  @!P0 SYNCS.PHASECHK.TRANS64 P0, [R0+URZ], R3 ;  /* 0x00000003000085a7 */ /* 0x000ea400080010ff */
[----:B--2---:R-:W-:Y:S05]  /*8660*/  @!P0 BRA `(.L_x_155) ;  /* 0xfffffffc00f08947 */ /* 0x004fea000383ffff */
[----:B------:R-:W-:Y:S05]  /*8670*/  BRA `(.L_x_156) ;  /* 0xffffffa400047947 */ /* 0x000fea000383ffff */
.L_x_49:
[----:B------:R-:W-:-:S07]  /*8680*/  MOV R0, UR5 ;  /* 0x0000000500007c02 */ /* 0x000fce0008000f00 */
.L_x_157:
[----:B-1----:R1:W2:Y:S02]  /*8690*/  SYNCS.PHASECHK.TRANS64.TRYWAIT P0, [R0+URZ], R3 ;  /* 0x00000003000075a7 */ /* 0x0022a400080011ff */
[----:B--2---:R-:W-:Y:S05]  /*86a0*/  @!P0 NANOSLEEP.SYNCS 0x989680 ;  /* 0x009896800000895d */ /* 0x004fea0003900000 */
[----:B------:R-:W2:Y:S02]  /*86b0*/  @!P0 SYNCS.PHASECHK.TRANS64 P0, [R0+URZ], R3 ;  /* 0x00000003000085a7 */ /* 0x000ea400080010ff */
[----:B--2---:R-:W-:Y:S05]  /*86c0*/  @!P0 BRA `(.L_x_157) ;  /* 0xfffffffc00f08947 */ /* 0x004fea000383ffff */
[----:B------:R-:W-:Y:S05]  /*86d0*/  BRA `(.L_x_158) ;  /* 0xffffffa400107947 */ /* 0x000fea000383ffff */
.L_x_50:
[----:B------:R-:W-:-:S07]  /*86e0*/  MOV R0, UR5 ;  /* 0x0000000500007c02 */ /* 0x000fce0008000f00 */
.L_x_159:
[----:B-1----:R1:W2:Y:S02]  /*86f0*/  SYNCS.PHASECHK.TRANS64.TRYWAIT P0, [R0+URZ], R3 ;  /* 0x00000003000075a7 */ /* 0x0022a400080011ff */
[----:B--2---:R-:W-:Y:S05]  /*8700*/  @!P0 NANOSLEEP.SYNCS 0x989680 ;  /* 0x009896800000895d */ /* 0x004fea0003900000 */
[----:B------:R-:W2:Y:S02]  /*8710*/  @!P0 SYNCS.PHASECHK.TRANS64 P0, [R0+URZ], R3 ;  /* 0x00000003000085a7 */ /* 0x000ea400080010ff */
[----:B--2---:R-:W-:Y:S05]  /*8720*/  @!P0 BRA `(.L_x_159) ;  /* 0xfffffffc00f08947 */ /* 0x004fea000383ffff */
[----:B------:R-:W-:Y:S05]  /*8730*/  BRA `(.L_x_160) ;  /* 0xffffffa4001c7947 */ /* 0x000fea000383ffff */
.L_x_53:
[----:B-1----:R1:W2:Y:S02]  /*8740*/  SYNCS.PHASECHK.TRANS64.TRYWAIT P0, [R2+URZ+0x130], R4 ;  /* 0x00013004020075a7 */ /* 0x0022a400080011ff */
[----:B--2---:R-:W-:Y:S05]  /*8750*/  @!P0 NANOSLEEP.SYNCS 0x989680 ;  /* 0x009896800000895d */ /* 0x004fea0003900000 */
[----:B------:R-:W2:Y:S02]  /*8760*/  @!P0 SYNCS.PHASECHK.TRANS64 P0, [R2+URZ+0x130], R4 ;  /* 0x00013004020085a7 */ /* 0x000ea400080010ff */
[----:B--2---:R-:W-:Y:S05]  /*8770*/  @!P0 BRA `(.L_x_53) ;  /* 0xfffffffc00f08947 */ /* 0x004fea000383ffff */
[----:B------:R-:W-:Y:S05]  /*8780*/  BRA `(.L_x_161) ;  /* 0xffffffa400807947 */ /* 0x000fea000383ffff */
.L_x_54:
[----:B------:R-:W-:-:S07]  /*8790*/  MOV R2, UR4 ;  /* 0x0000000400027c02 */ /* 0x000fce0008000f00 */
.L_x_162:
[----:B-1----:R1:W2:Y:S02]  /*87a0*/  SYNCS.PHASECHK.TRANS64.TRYWAIT P0, [R2+URZ+0xe0], R5 ;  /* 0x0000e005020075a7 */ /* 0x0022a400080011ff */
[----:B--2---:R-:W-:Y:S05]  /*87b0*/  @!P0 NANOSLEEP.SYNCS 0x989680 ;  /* 0x009896800000895d */ /* 0x004fea0003900000 */
[----:B------:R-:W2:Y:S02]  /*87c0*/  @!P0 SYNCS.PHASECHK.TRANS64 P0, [R2+URZ+0xe0], R5 ;  /* 0x0000e005020085a7 */ /* 0x000ea400080010ff */
[----:B--2---:R-:W-:Y:S05]  /*87d0*/  @!P0 BRA `(.L_x_162) ;  /* 0xfffffffc00f08947 */ /* 0x004fea000383ffff */
[----:B------:R-:W-:Y:S05]  /*87e0*/  BRA `(.L_x_163) ;  /* 0xffffffa400907947 */ /* 0x000fea000383ffff */
.L_x_55:
[----:B-1----:R1:W2:Y:S02]  /*87f0*/  SYNCS.PHASECHK.TRANS64.TRYWAIT P1, [R2+URZ+0xd0], R4 ;  /* 0x0000d004020075a7 */ /* 0x0022a400080211ff */
[----:B--2---:R-:W-:Y:S05]  /*8800*/  @!P1 NANOSLEEP.SYNCS 0x989680 ;  /* 0x009896800000995d */ /* 0x004fea0003900000 */
[----:B------:R-:W2:Y:S02]  /*8810*/  @!P1 SYNCS.PHASECHK.TRANS64 P1, [R2+URZ+0xd0], R4 ;  /* 0x0000d004020095a7 */ /* 0x000ea400080210ff */
[----:B--2---:R-:W-:Y:S05]  /*8820*/  @!P1 BRA `(.L_x_55) ;  /* 0xfffffffc00f09947 */ /* 0x004fea000383ffff */
[----:B------:R-:W-:Y:S05]  /*8830*/  BRA `(.L_x_164) ;  /* 0xffffffa400c07947 */ /* 0x000fea000383ffff */
.L_x_58:
[----:B------:R-:W-:-:S07]  /*8840*/  MOV R0, UR4 ;  /* 0x0000000400007c02 */ /* 0x000fce0008000f00 */
.L_x_165:
[----:B-1----:R1:W2:Y:S02]  /*8850*/  SYNCS.PHASECHK.TRANS64.TRYWAIT P0, [R0+URZ+0xe0], R2 ;  /* 0x0000e002000075a7 */ /* 0x0022a400080011ff */
[----:B--2---:R-:W-:Y:S05]  /*8860*/  @!P0 NANOSLEEP.SYNCS 0x989680 ;  /* 0x009896800000895d */ /* 0x004fea0003900000 */
[----:B------:R-:W2:Y:S02]  /*8870*/  @!P0 SYNCS.PHASECHK.TRANS64 P0, [R0+URZ+0xe0], R2 ;  /* 0x0000e002000085a7 */ /* 0x000ea400080010ff */
[----:B--2---:R-:W-:Y:S05]  /*8880*/  @!P0 BRA `(.L_x_165) ;  /* 0xfffffffc00f08947 */ /* 0x004fea000383ffff */
[----:B------:R-:W-:Y:S05]  /*8890*/  BRA `(.L_x_57) ;  /* 0xffffffa800147947 */ /* 0x000fea000383ffff */
.L_x_65:
[----:B-1----:R1:W2:Y:S02]  /*88a0*/  SYNCS.PHASECHK.TRANS64.TRYWAIT P1, [R0+URZ+0xd0], R2 ;  /* 0x0000d002000075a7 */ /* 0x0022a400080211ff */
[----:B--2---:R-:W-:Y:S05]  /*88b0*/  @!P1 NANOSLEEP.SYNCS 0x989680 ;  /* 0x009896800000995d */ /* 0x004fea0003900000 */
[----:B------:R-:W2:Y:S02]  /*88c0*/  @!P1 SYNCS.PHASECHK.TRANS64 P1, [R0+URZ+0xd0], R2 ;  /* 0x0000d002000095a7 */ /* 0x000ea400080210ff */
[----:B--2---:R-:W-:Y:S05]  /*88d0*/  @!P1 BRA `(.L_x_65) ;  /* 0xfffffffc00f09947 */ /* 0x004fea000383ffff */
[----:B------:R-:W-:Y:S05]  /*88e0*/  BRA `(.L_x_166) ;  /* 0xffffffac008c7947 */ /* 0x000fea000383ffff */
.L_x_66:
[----:B------:R-:W-:-:S07]  /*88f0*/  MOV R2, UR30 ;  /* 0x0000001e00027c02 */ /* 0x000fce0008000f00 */
.L_x_167:
[----:B-1----:R1:W2:Y:S02]  /*8900*/  SYNCS.PHASECHK.TRANS64.TRYWAIT P0, [R2+URZ+0x110], R0 ;  /* 0x00011000020075a7 */ /* 0x0022a400080011ff */
[----:B--2---:R-:W-:Y:S05]  /*8910*/  @!P0 NANOSLEEP.SYNCS 0x989680 ;  /* 0x009896800000895d */ /* 0x004fea0003900000 */
[----:B------:R-:W2:Y:S02]  /*8920*/  @!P0 SYNCS.PHASECHK.TRANS64 P0, [R2+URZ+0x110], R0 ;  /* 0x00011000020085a7 */ /* 0x000ea400080010ff */
[----:B--2---:R-:W-:Y:S05]  /*8930*/  @!P0 BRA `(.L_x_167) ;  /* 0xfffffffc00f08947 */ /* 0x004fea000383ffff */
[----:B------:R-:W-:Y:S05]  /*8940*/  BRA `(.L_x_168) ;  /* 0xffffffac00c47947 */ /* 0x000fea000383ffff */
.L_x_69:
[----:B------:R-:W-:Y:S07]  /*8950*/  MOV R0, UR5 ;  /* 0x0000000500007c02 */ /* 0x000fee0008000f00 */
.L_x_169:
[----:B-1----:R1:W2:Y:S02]  /*8960*/  SYNCS.PHASECHK.TRANS64.TRYWAIT P0, [R0+URZ], R2 ;  /* 0x00000002000075a7 */ /* 0x0022a400080011ff */
[----:B--2---:R-:W-:Y:S05]  /*8970*/  @!P0 NANOSLEEP.SYNCS 0x989680 ;  /* 0x009896800000895d */ /* 0x004fea0003900000 */
[----:B------:R-:W2:Y:S02]  /*8980*/  @!P0 SYNCS.PHASECHK.TRANS64 P0, [R0+URZ], R2 ;  /* 0x00000002000085a7 */ /* 0x000ea400080010ff */
[----:B--2---:R-:W-:Y:S05]  /*8990*/  @!P0 BRA `(.L_x_169) ;  /* 0xfffffffc00f08947 */ /* 0x004fea000383ffff */
[----:B------:R-:W-:Y:S05]  /*89a0*/  BRA `(.L_x_68) ;  /* 0xffffffac00e07947 */ /* 0x000fea000383ffff */
.L_x_72:
[----:B------:R-:W-:-:S07]  /*89b0*/  MOV R0, UR4 ;  /* 0x0000000400007c02 */ /* 0x000fce0008000f00 */
.L_x_170:
[----:B--2---:R2:W4:Y:S02]  /*89c0*/  SYNCS.PHASECHK.TRANS64.TRYWAIT P0, [R0+URZ], R2 ;  /* 0x00000002000075a7 */ /* 0x00452400080011ff */
[----:B----4-:R-:W-:Y:S05]  /*89d0*/  @!P0 NANOSLEEP.SYNCS 0x989680 ;  /* 0x009896800000895d */ /* 0x010fea0003900000 */
[----:B------:R-:W4:Y:S02]  /*89e0*/  @!P0 SYNCS.PHASECHK.TRANS64 P0, [R0+URZ], R2 ;  /* 0x00000002000085a7 */ /* 0x000f2400080010ff */
[----:B----4-:R-:W-:Y:S05]  /*89f0*/  @!P0 BRA `(.L_x_170) ;  /* 0xfffffffc00f08947 */ /* 0x010fea000383ffff */
[----:B------:R-:W-:Y:S05]  /*8a00*/  BRA `(.L_x_171) ;  /* 0xffffffb000bc7947 */ /* 0x000fea000383ffff */
.L_x_73:
[----:B------:R-:W-:-:S07]  /*8a10*/  MOV R0, UR5 ;  /* 0x0000000500007c02 */ /* 0x000fce0008000f00 */
.L_x_172:
[----:B-1----:R1:W2:Y:S02]  /*8a20*/  SYNCS.PHASECHK.TRANS64.TRYWAIT P0, [R0+URZ], R3 ;  /* 0x00000003000075a7 */ /* 0x0022a400080011ff */
[----:B--2---:R-:W-:Y:S05]  /*8a30*/  @!P0 NANOSLEEP.SYNCS 0x989680 ;  /* 0x009896800000895d */ /* 0x004fea0003900000 */
[----:B------:R-:W2:Y:S02]  /*8a40*/  @!P0 SYNCS.PHASECHK.TRANS64 P0, [R0+URZ], R3 ;  /* 0x00000003000085a7 */ /* 0x000ea400080010ff */
[----:B--2---:R-:W-:Y:S05]  /*8a50*/  @!P0 BRA `(.L_x_172) ;  /* 0xfffffffc00f08947 */ /* 0x004fea000383ffff */
[----:B------:R-:W-:Y:S05]  /*8a60*/  BRA `(.L_x_173) ;  /* 0xffffffb000c87947 */ /* 0x000fea000383ffff */
.L_x_74:
[----:B------:R-:W-:-:S07]  /*8a70*/  MOV R0, UR5 ;  /* 0x0000000500007c02 */ /* 0x000fce0008000f00 */
.L_x_174:
[----:B-1----:R1:W2:Y:S02]  /*8a80*/  SYNCS.PHASECHK.TRANS64.TRYWAIT P0, [R0+URZ], R3 ;  /* 0x00000003000075a7 */ /* 0x0022a400080011ff */
[----:B--2---:R-:W-:Y:S05]  /*8a90*/  @!P0 NANOSLEEP.SYNCS 0x989680 ;  /* 0x009896800000895d */ /* 0x004fea0003900000 */
[----:B------:R-:W2:Y:S02]  /*8aa0*/  @!P0 SYNCS.PHASECHK.TRANS64 P0, [R0+URZ], R3 ;  /* 0x00000003000085a7 */ /* 0x000ea400080010ff */
[----:B--2---:R-:W-:Y:S05]  /*8ab0*/  @!P0 BRA `(.L_x_174) ;  /* 0xfffffffc00f08947 */ /* 0x004fea000383ffff */
[----:B------:R-:W-:Y:S05]  /*8ac0*/  BRA `(.L_x_175) ;  /* 0xffffffb000d47947 */ /* 0x000fea000383ffff */
.L_x_75:
[----:B-1----:R-:W-:-:S07]  /*8ad0*/  MOV R0, UR4 ;  /* 0x0000000400007c02 */ /* 0x002fce0008000f00 */
.L_x_176:
[----:B-1----:R1:W2:Y:S02]  /*8ae0*/  SYNCS.PHASECHK.TRANS64.TRYWAIT P0, [R0+URZ], R2 ;  /* 0x00000002000075a7 */ /* 0x0022a400080011ff */
[----:B--2---:R-:W-:Y:S05]  /*8af0*/  @!P0 NANOSLEEP.SYNCS 0x989680 ;  /* 0x009896800000895d */ /* 0x004fea0003900000 */
[----:B------:R-:W2:Y:S02]  /*8b00*/  @!P0 SYNCS.PHASECHK.TRANS64 P0, [R0+URZ], R2 ;  /* 0x00000002000085a7 */ /* 0x000ea400080010ff */
[----:B--2---:R-:W-:Y:S05]  /*8b10*/  @!P0 BRA `(.L_x_176) ;  /* 0xfffffffc00f08947 */ /* 0x004fea000383ffff */
[----:B------:R-:W-:Y:S05]  /*8b20*/  BRA `(.L_x_177) ;  /* 0xffffffb000e07947 */ /* 0x000fea000383ffff */
.L_x_80:
[----:B--2---:R2:W3:Y:S02]  /*8b30*/  SYNCS.PHASECHK.TRANS64.TRYWAIT P0, [R12+URZ+0xd0], R0 ;  /* 0x0000d0000c0075a7 */ /* 0x0044e400080011ff */
[----:B---3--:R-:W-:Y:S05]  /*8b40*/  @!P0 NANOSLEEP.SYNCS 0x989680 ;  /* 0x009896800000895d */ /* 0x008fea0003900000 */
[----:B------:R-:W3:Y:S02]  /*8b50*/  @!P0 SYNCS.PHASECHK.TRANS64 P0, [R12+URZ+0xd0], R0 ;  /* 0x0000d0000c0085a7 */ /* 0x000ee400080010ff */
[----:B---3--:R-:W-:Y:S05]  /*8b60*/  @!P0 BRA `(.L_x_80) ;  /* 0xfffffffc00f08947 */ /* 0x008fea000383ffff */
[----:B------:R-:W-:Y:S05]  /*8b70*/  BRA `(.L_x_178) ;  /* 0xffffffb800107947 */ /* 0x000fea000383ffff */
.L_x_83:
[----:B--2---:R-:W-:Y:S07]  /*8b80*/  MOV R0, UR21 ;  /* 0x0000001500007c02 */ /* 0x004fee0008000f00 */
.L_x_179:
[----:B--2---:R2:W3:Y:S02]  /*8b90*/  SYNCS.PHASECHK.TRANS64.TRYWAIT P2, [R0+URZ+0xc8], R6 ;  /* 0x0000c806000075a7 */ /* 0x0044e400080411ff */
[----:B---3--:R-:W-:Y:S05]  /*8ba0*/  @!P2 NANOSLEEP.SYNCS 0x989680 ;  /* 0x009896800000a95d */ /* 0x008fea0003900000 */
[----:B------:R-:W3:Y:S02]  /*8bb0*/  @!P2 SYNCS.PHASECHK.TRANS64 P2, [R0+URZ+0xc8], R6 ;  /* 0x0000c8060000a5a7 */ /* 0x000ee400080410ff */
[----:B---3--:R-:W-:Y:S05]  /*8bc0*/  @!P2 BRA `(.L_x_179) ;  /* 0xfffffffc00f0a947 */ /* 0x008fea000383ffff */
[----:B------:R-:W-:Y:S05]  /*8bd0*/  BRA `(.L_x_82) ;  /* 0xffffffbc00787947 */ /* 0x000fea000383ffff */
.L_x_86:
[----:B------:R-:W-:Y:S07]  /*8be0*/  MOV R0, UR21 ;  /* 0x0000001500007c02 */ /* 0x000fee0008000f00 */
.L_x_180:
[----:B--2---:R2:W3:Y:S02]  /*8bf0*/  SYNCS.PHASECHK.TRANS64.TRYWAIT P0, [R0+URZ+0xa0], R9 ;  /* 0x0000a009000075a7 */ /* 0x0044e400080011ff */
[----:B---3--:R-:W-:Y:S05]  /*8c00*/  @!P0 NANOSLEEP.SYNCS 0x989680 ;  /* 0x009896800000895d */ /* 0x008fea0003900000 */
[----:B------:R-:W3:Y:S02]  /*8c10*/  @!P0 SYNCS.PHASECHK.TRANS64 P0, [R0+URZ+0xa0], R9 ;  /* 0x0000a009000085a7 */ /* 0x000ee400080010ff */
[----:B---3--:R-:W-:Y:S05]  /*8c20*/  @!P0 BRA `(.L_x_180) ;  /* 0xfffffffc00f08947 */ /* 0x008fea000383ffff */
[----:B------:R-:W-:Y:S05]  /*8c30*/  BRA `(.L_x_181) ;  /* 0xffffffbc00d47947 */ /* 0x000fea000383ffff */
.L_x_87:
[----:B------:R-:W-:Y:S07]  /*8c40*/  MOV R0, UR21 ;  /* 0x0000001500007c02 */ /* 0x000fee0008000f00 */
.L_x_182:
[----:B--2---:R2:W3:Y:S02]  /*8c50*/  SYNCS.PHASECHK.TRANS64.TRYWAIT P0, [R0+URZ+0xa8], R9 ;  /* 0x0000a809000075a7 */ /* 0x0044e400080011ff */
[----:B---3--:R-:W-:Y:S05]  /*8c60*/  @!P0 NANOSLEEP.SYNCS 0x989680 ;  /* 0x009896800000895d */ /* 0x008fea0003900000 */
[----:B------:R-:W3:Y:S02]  /*8c70*/  @!P0 SYNCS.PHASECHK.TRANS64 P0, [R0+URZ+0xa8], R9 ;  /* 0x0000a809000085a7 */ /* 0x000ee400080010ff */
[----:B---3--:R-:W-:Y:S05]  /*8c80*/  @!P0 BRA `(.L_x_182) ;  /* 0xfffffffc00f08947 */ /* 0x008fea000383ffff */
[----:B------:R-:W-:Y:S05]  /*8c90*/  BRA `(.L_x_183) ;  /* 0xffffffc0000c7947 */ /* 0x000fea000383ffff */
.L_x_88:
[----:B------:R-:W-:Y:S07]  /*8ca0*/  MOV R0, UR21 ;  /* 0x0000001500007c02 */ /* 0x000fee0008000f00 */
.L_x_184:
[----:B--2---:R2:W3:Y:S02]  /*8cb0*/  SYNCS.PHASECHK.TRANS64.TRYWAIT P0, [R0+URZ+0xb0], R9 ;  /* 0x0000b009000075a7 */ /* 0x0044e400080011ff */
[----:B---3--:R-:W-:Y:S05]  /*8cc0*/  @!P0 NANOSLEEP.SYNCS 0x989680 ;  /* 0x009896800000895d */ /* 0x008fea0003900000 */
[----:B------:R-:W3:Y:S02]  /*8cd0*/  @!P0 SYNCS.PHASECHK.TRANS64 P0, [R0+URZ+0xb0], R9 ;  /* 0x0000b009000085a7 */ /* 0x000ee400080010ff */
[----:B---3--:R-:W-:Y:S05]  /*8ce0*/  @!P0 BRA `(.L_x_184) ;  /* 0xfffffffc00f08947 */ /* 0x008fea000383ffff */
[----:B------:R-:W-:Y:S05]  /*8cf0*/  BRA `(.L_x_185) ;  /* 0xffffffc000507947 */ /* 0x000fea000383ffff */
.L_x_89:
[----:B------:R-:W-:Y:S07]  /*8d00*/  MOV R0, UR21 ;  /* 0x0000001500007c02 */ /* 0x000fee0008000f00 */
.L_x_186:
[----:B--2---:R2:W3:Y:S02]  /*8d10*/  SYNCS.PHASECHK.TRANS64.TRYWAIT P0, [R0+URZ+0xb8], R9 ;  /* 0x0000b809000075a7 */ /* 0x0044e400080011ff */
[----:B---3--:R-:W-:Y:S05]  /*8d20*/  @!P0 NANOSLEEP.SYNCS 0x989680 ;  /* 0x009896800000895d */ /* 0x008fea0003900000 */
[----:B------:R-:W3:Y:S02]  /*8d30*/  @!P0 SYNCS.PHASECHK.TRANS64 P0, [R0+URZ+0xb8], R9 ;  /* 0x0000b809000085a7 */ /* 0x000ee400080010ff */
[----:B---3--:R-:W-:Y:S05]  /*8d40*/  @!P0 BRA `(.L_x_186) ;  /* 0xfffffffc00f08947 */ /* 0x008fea000383ffff */
[----:B------:R-:W-:Y:S05]  /*8d50*/  BRA `(.L_x_187) ;  /* 0xffffffc000907947 */ /* 0x000fea000383ffff */
.L_x_91:
[----:B------:R-:W-:-:S07]  /*8d60*/  MOV R0, UR21 ;  /* 0x0000001500007c02 */ /* 0x000fce0008000f00 */
.L_x_188:
[----:B---3--:R3:W4:Y:S02]  /*8d70*/  SYNCS.PHASECHK.TRANS64.TRYWAIT P0, [R0+URZ+0xa0], R2 ;  /* 0x0000a002000075a7 */ /* 0x00872400080011ff */
[----:B----4-:R-:W-:Y:S05]  /*8d80*/  @!P0 NANOSLEEP.SYNCS 0x989680 ;  /* 0x009896800000895d */ /* 0x010fea0003900000 */
[----:B------:R-:W4:Y:S02]  /*8d90*/  @!P0 SYNCS.PHASECHK.TRANS64 P0, [R0+URZ+0xa0], R2 ;  /* 0x0000a002000085a7 */ /* 0x000f2400080010ff */
[----:B----4-:R-:W-:Y:S05]  /*8da0*/  @!P0 BRA `(.L_x_188) ;  /* 0xfffffffc00f08947 */ /* 0x010fea000383ffff */
[----:B------:R-:W-:Y:S05]  /*8db0*/  BRA `(.L_x_189) ;  /* 0xffffffc400087947 */ /* 0x000fea000383ffff */
.L_x_92:
[----:B---3--:R-:W-:-:S07]  /*8dc0*/  MOV R0, UR21 ;  /* 0x0000001500007c02 */ /* 0x008fce0008000f00 */
.L_x_190:
[----:B---3--:R3:W4:Y:S02]  /*8dd0*/  SYNCS.PHASECHK.TRANS64.TRYWAIT P0, [R0+URZ+0xa8], R2 ;  /* 0x0000a802000075a7 */ /* 0x00872400080011ff */
[----:B----4-:R-:W-:Y:S05]  /*8de0*/  @!P0 NANOSLEEP.SYNCS 0x989680 ;  /* 0x009896800000895d */ /* 0x010fea0003900000 */
[----:B------:R-:W4:Y:S02]  /*8df0*/  @!P0 SYNCS.PHASECHK.TRANS64 P0, [R0+URZ+0xa8], R2 ;  /* 0x0000a802000085a7 */ /* 0x000f2400080010ff */
[----:B----4-:R-:W-:Y:S05]  /*8e00*/  @!P0 BRA `(.L_x_190) ;  /* 0xfffffffc00f08947 */ /* 0x010fea000383ffff */
[----:B------:R-:W-:Y:S05]  /*8e10*/  BRA `(.L_x_191) ;  /* 0xffffffc000f87947 */ /* 0x000fea000383ffff */
.L_x_93:
[----:B---3--:R-:W-:-:S07]  /*8e20*/  MOV R0, UR21 ;  /* 0x0000001500007c02 */ /* 0x008fce0008000f00 */
.L_x_192:
[----:B---3--:R3:W4:Y:S02]  /*8e30*/  SYNCS.PHASECHK.TRANS64.TRYWAIT P0, [R0+URZ+0xb0], R2 ;  /* 0x0000b002000075a7 */ /* 0x00872400080011ff */
[----:B----4-:R-:W-:Y:S05]  /*8e40*/  @!P0 NANOSLEEP.SYNCS 0x989680 ;  /* 0x009896800000895d */ /* 0x010fea0003900000 */
[----:B------:R-:W4:Y:S02]  /*8e50*/  @!P0 SYNCS.PHASECHK.TRANS64 P0, [R0+URZ+0xb0], R2 ;  /* 0x0000b002000085a7 */ /* 0x000f2400080010ff */
[----:B----4-:R-:W-:Y:S05]  /*8e60*/  @!P0 BRA `(.L_x_192) ;  /* 0xfffffffc00f08947 */ /* 0x010fea000383ffff */
[----:B------:R-:W-:Y:S05]  /*8e70*/  BRA `(.L_x_193) ;  /* 0xffffffc000e87947 */ /* 0x000fea000383ffff */
.L_x_95:
[----:B-1----:R1:W2:Y:S02]  /*8e80*/  SYNCS.PHASECHK.TRANS64.TRYWAIT P0, [R3+URZ+0xd0], R0 ;  /* 0x0000d000030075a7 */ /* 0x0022a400080011ff */
[----:B--2---:R-:W-:Y:S05]  /*8e90*/  @!P0 NANOSLEEP.SYNCS 0x989680 ;  /* 0x009896800000895d */ /* 0x004fea0003900000 */
[----:B------:R-:W2:Y:S02]  /*8ea0*/  @!P0 SYNCS.PHASECHK.TRANS64 P0, [R3+URZ+0xd0], R0 ;  /* 0x0000d000030085a7 */ /* 0x000ea400080010ff */
[----:B--2---:R-:W-:Y:S05]  /*8eb0*/  @!P0 BRA `(.L_x_95) ;  /* 0xfffffffc00f08947 */ /* 0x004fea000383ffff */
[----:B------:R-:W-:Y:S05]  /*8ec0*/  BRA `(.L_x_194) ;  /* 0xffffffc400a47947 */ /* 0x000fea000383ffff */
.L_x_106:
[----:B-1----:R-:W-:Y:S04]  /*8ed0*/  MOV R2, UR45 ;  /* 0x0000002d00027c02 */ /* 0x002fe80008000f00 */
[----:B------:R1:W2:Y:S03]  /*8ee0*/  SYNCS.PHASECHK.TRANS64.TRYWAIT P1, [R2+URZ+0x80], R3 ;  /* 0x00008003020075a7 */ /* 0x0002a600080211ff */
[----:B--2---:R-:W-:Y:S05]  /*8ef0*/  @!P1 NANOSLEEP.SYNCS 0x989680 ;  /* 0x009896800000995d */ /* 0x004fea0003900000 */
[----:B------:R-:W2:Y:S02]  /*8f00*/  @!P1 SYNCS.PHASECHK.TRANS64 P1, [R2+URZ+0x80], R3 ;  /* 0x00008003020095a7 */ /* 0x000ea400080210ff */
[----:B--2---:R-:W-:Y:S05]  /*8f10*/  @!P1 BRA `(.L_x_106) ;  /* 0xfffffffc00ec9947 */ /* 0x004fea000383ffff */
[----:B------:R-:W-:Y:S05]  /*8f20*/  BRA `(.L_x_105) ;  /* 0xffffffd400087947 */ /* 0x000fea000383ffff */
.L_x_108:
[----:B-1----:R1:W4:Y:S02]  /*8f30*/  SYNCS.PHASECHK.TRANS64.TRYWAIT P0, [R69+URZ+0xf0], R0 ;  /* 0x0000f000450075a7 */ /* 0x00232400080011ff */
[----:B----4-:R-:W-:Y:S05]  /*8f40*/  @!P0 NANOSLEEP.SYNCS 0x989680 ;  /* 0x009896800000895d */ /* 0x010fea0003900000 */
[----:B------:R-:W4:Y:S02]  /*8f50*/  @!P0 SYNCS.PHASECHK.TRANS64 P0, [R69+URZ+0xf0], R0 ;  /* 0x0000f000450085a7 */ /* 0x000f2400080010ff */
[----:B----4-:R-:W-:Y:S05]  /*8f60*/  @!P0 BRA `(.L_x_108) ;  /* 0xfffffffc00f08947 */ /* 0x010fea000383ffff */
[----:B------:R-:W-:Y:S05]  /*8f70*/  BRA `(.L_x_107) ;  /* 0xffffffd400307947 */ /* 0x000fea000383ffff */
.L_x_117:
[----:B-1----:R1:W3:Y:S02]  /*8f80*/  SYNCS.PHASECHK.TRANS64.TRYWAIT P0, [R2+URZ+0x80], R0 ;  /* 0x00008000020075a7 */ /* 0x0022e400080011ff */
[----:B---3--:R-:W-:Y:S05]  /*8f90*/  @!P0 NANOSLEEP.SYNCS 0x989680 ;  /* 0x009896800000895d */ /* 0x008fea0003900000 */
[----:B------:R-:W3:Y:S02]  /*8fa0*/  @!P0 SYNCS.PHASECHK.TRANS64 P0, [R2+URZ+0x80], R0 ;  /* 0x00008000020085a7 */ /* 0x000ee400080010ff */
[----:B---3--:R-:W-:Y:S05]  /*8fb0*/  @!P0 BRA `(.L_x_117) ;  /* 0xfffffffc00f08947 */ /* 0x008fea000383ffff */
[----:B------:R-:W-:Y:S05]  /*8fc0*/  BRA `(.L_x_116) ;  /* 0xffffffd800cc7947 */ /* 0x000fea000383ffff */
.L_x_125:
[----:B-1----:R1:W3:Y:S02]  /*8fd0*/  SYNCS.PHASECHK.TRANS64.TRYWAIT P0, [R6+URZ+0x80], R5 ;  /* 0x00008005060075a7 */ /* 0x0022e400080011ff */
[----:B---3--:R-:W-:Y:S05]  /*8fe0*/  @!P0 NANOSLEEP.SYNCS 0x989680 ;  /* 0x009896800000895d */ /* 0x008fea0003900000 */
[----:B------:R-:W3:Y:S02]  /*8ff0*/  @!P0 SYNCS.PHASECHK.TRANS64 P0, [R6+URZ+0x80], R5 ;  /* 0x00008005060085a7 */ /* 0x000ee400080010ff */
[----:B---3--:R-:W-:Y:S05]  /*9000*/  @!P0 BRA `(.L_x_125) ;  /* 0xfffffffc00f08947 */ /* 0x008fea000383ffff */
[----:B------:R-:W-:Y:S05]  /*9010*/  BRA `(.L_x_124) ;  /* 0xffffffe000907947 */ /* 0x000fea000383ffff */
.L_x_133:
[----:B-1----:R1:W3:Y:S02]  /*9020*/  SYNCS.PHASECHK.TRANS64.TRYWAIT P0, [R0+URZ+0x80], R5 ;  /* 0x00008005000075a7 */ /* 0x0022e400080011ff */
[----:B---3--:R-:W-:Y:S05]  /*9030*/  @!P0 NANOSLEEP.SYNCS 0x989680 ;  /* 0x009896800000895d */ /* 0x008fea0003900000 */
[----:B------:R-:W3:Y:S02]  /*9040*/  @!P0 SYNCS.PHASECHK.TRANS64 P0, [R0+URZ+0x80], R5 ;  /* 0x00008005000085a7 */ /* 0x000ee400080010ff */
[----:B---3--:R-:W-:Y:S05]  /*9050*/  @!P0 BRA `(.L_x_133) ;  /* 0xfffffffc00f08947 */ /* 0x008fea000383ffff */
[----:B------:R-:W-:Y:S05]  /*9060*/  BRA `(.L_x_132) ;  /* 0xffffffe800507947 */ /* 0x000fea000383ffff */
        .weak           $__internal_0_$__cuda_sm10x_tcgen05_guardrail_trap_col_being_dealloced_not_returned_by_alloc
        .type           $__internal_0_$__cuda_sm10x_tcgen05_guardrail_trap_col_being_dealloced_not_returned_by_alloc,@function
        .size           $__internal_0_$__cuda_sm10x_tcgen05_guardrail_trap_col_being_dealloced_not_returned_by_alloc,($__internal_1_$__cuda_sm10x_tcgen05_guardrail_trap_phase_invalid_during_alloc - $__internal_0_$__cuda_sm10x_tcgen05_guardrail_trap_col_being_dealloced_not_returned_by_alloc)
$__internal_0_$__cuda_sm10x_tcgen05_guardrail_trap_col_being_dealloced_not_returned_by_alloc:
[----:B------:R-:W-:Y:S05]  /*9070*/  BPT.TRAP 0x1 ;  /* 0x000000040000795c */ /* 0x000fea0000300000 */
[----:B------:R-:W-:-:S04]  /*9080*/  HFMA2 R3, -RZ, RZ, 0, 0 ;  /* 0x00000000ff037431 */ /* 0x000fc800000001ff */
[----:B------:R-:W-:Y:S05]  /*9090*/  RET.REL.NODEC R2 `(_ZN7cutlass13device_kernelINS_4gemm6kernel13GemmUniversalIN4cute5tupleIJiiiiEEENS1_10collective13CollectiveMmaINS1_35MainloopSm100TmaUmmaWarpSpecializedILi8ELi2ELi4ENS5_IJNS4_1CILi1EEENSA_ILi2EEESB_EEEEENS5_IJNSA_ILi128EEENSA_ILi64EEENSA_ILi32EEEEEEfNS5_IJlSB_lEEEfSJ_NS4_8TiledMMAINS4_8MMA_AtomIJNS4_17SM100_MMA_TF32_SSINS_10tfloat32_tESN_fLi128ELi64ELNS4_4UMMA5MajorE0ELSP_0ELNSO_7ScaleInE0ELSQ_0EEEEEENS4_6LayoutINS5_IJSB_SB_SB_EEENS5_IJNSA_ILi0EEESV_SV_EEEEENS5_IJNS4_10UnderscoreESY_SY_EEEEENS4_23SM90_TMA_LOAD_MULTICASTENS4_14ComposedLayoutINS4_7SwizzleILi3ELi4ELi3EEENS4_18smem_ptr_flag_bitsILi32EEENST_INS5_IJNSA_ILi8EEESH_EEENS5_IJSH_SB_EEEEEEEvNS4_8identityENS4_13SM90_TMA_LOADES1B_vS1C_EENS_8epilogue10collective18CollectiveEpilogueINS1F_23Sm100TmaWarpSpecializedILi4ELi2ELi16ELb1ELb0EEEJSI_NS5_IJNST_ISF_SB_EENST_INSA_ILi16EEESB_EEEEEfSJ_fSJ_NS1F_6fusion15FusionCallbacksIS1J_NS1O_17LinearCombinationIffffLNS_15FloatRoundStyleE2EEESI_S1N_JEEENS4_5SM1004TMEM4LOAD26SM100_TMEM_LOAD_32dp32b16xES1D_NS12_INS13_ILi2ELi4ELi3EEES16_NST_INS5_IJS17_S1L_EEENS5_IJS1L_SB_EEEEEEENS4_39AutoVectorizingCopyWithAssumedAlignmentILi128EEENS4_14SM90_TMA_STOREES22_S24_S24_EEEvvEEEEvNT_6ParamsE) ;  /* 0xffffff6c02d87950 */ /* 0x000fea0003c3ffff */
        .weak           $__internal_1_$__cuda_sm10x_tcgen05_guardrail_trap_phase_invalid_during_alloc
        .type           $__internal_1_$__cuda_sm10x_tcgen05_guardrail_trap_phase_invalid_during_alloc,@function
        .size           $__internal_1_$__cuda_sm10x_tcgen05_guardrail_trap_phase_invalid_during_alloc,($__internal_2_$__cuda_sm10x_tcgen05_guardrail_trap_unallocated_columns_being_dealloced - $__internal_1_$__cuda_sm10x_tcgen05_guardrail_trap_phase_invalid_during_alloc)
$__internal_1_$__cuda_sm10x_tcgen05_guardrail_trap_phase_invalid_during_alloc:
[----:B------:R-:W-:Y:S05]  /*90a0*/  BPT.TRAP 0x1 ;  /* 0x000000040000795c */ /* 0x000fea0000300000 */
[----:B------:R-:W-:-:S04]  /*90b0*/  MOV R5, 0x0 ;  /* 0x0000000000057802 */ /* 0x000fc80000000f00 */
[----:B------:R-:W-:Y:S05]  /*90c0*/  RET.REL.NODEC R4 `(_ZN7cutlass13device_kernelINS_4gemm6kernel13GemmUniversalIN4cute5tupleIJiiiiEEENS1_10collective13CollectiveMmaINS1_35MainloopSm100TmaUmmaWarpSpecializedILi8ELi2ELi4ENS5_IJNS4_1CILi1EEENSA_ILi2EEESB_EEEEENS5_IJNSA_ILi128EEENSA_ILi64EEENSA_ILi32EEEEEEfNS5_IJlSB_lEEEfSJ_NS4_8TiledMMAINS4_8MMA_AtomIJNS4_17SM100_MMA_TF32_SSINS_10tfloat32_tESN_fLi128ELi64ELNS4_4UMMA5MajorE0ELSP_0ELNSO_7ScaleInE0ELSQ_0EEEEEENS4_6LayoutINS5_IJSB_SB_SB_EEENS5_IJNSA_ILi0EEESV_SV_EEEEENS5_IJNS4_10UnderscoreESY_SY_EEEEENS4_23SM90_TMA_LOAD_MULTICASTENS4_14ComposedLayoutINS4_7SwizzleILi3ELi4ELi3EEENS4_18smem_ptr_flag_bitsILi32EEENST_INS5_IJNSA_ILi8EEESH_EEENS5_IJSH_SB_EEEEEEEvNS4_8identityENS4_13SM90_TMA_LOADES1B_vS1C_EENS_8epilogue10collective18CollectiveEpilogueINS1F_23Sm100TmaWarpSpecializedILi4ELi2ELi16ELb1ELb0EEEJSI_NS5_IJNST_ISF_SB_EENST_INSA_ILi16EEESB_EEEEEfSJ_fSJ_NS1F_6fusion15FusionCallbacksIS1J_NS1O_17LinearCombinationIffffLNS_15FloatRoundStyleE2EEESI_S1N_JEEENS4_5SM1004TMEM4LOAD26SM100_TMEM_LOAD_32dp32b16xES1D_NS12_INS13_ILi2ELi4ELi3EEES16_NST_INS5_IJS17_S1L_EEENS5_IJS1L_SB_EEEEEEENS4_39AutoVectorizingCopyWithAssumedAlignmentILi128EEENS4_14SM90_TMA_STOREES22_S24_S24_EEEvvEEEEvNT_6ParamsE) ;  /* 0xffffff6c04cc7950 */ /* 0x000fea0003c3ffff */
        .weak           $__internal_2_$__cuda_sm10x_tcgen05_guardrail_trap_unallocated_columns_being_dealloced
        .type           $__internal_2_$__cuda_sm10x_tcgen05_guardrail_trap_unallocated_columns_being_dealloced,@function
        .size           $__internal_2_$__cuda_sm10x_tcgen05_guardrail_trap_unallocated_columns_being_dealloced,(.L_x_196 - $__internal_2_$__cuda_sm10x_tcgen05_guardrail_trap_unallocated_columns_being_dealloced)
$__internal_2_$__cuda_sm10x_tcgen05_guardrail_trap_unallocated_columns_being_dealloced:
[----:B------:R-:W-:Y:S05]  /*90d0*/  BPT.TRAP 0x1 ;  /* 0x000000040000795c */ /* 0x000fea0000300000 */
[----:B------:R-:W-:-:S04]  /*90e0*/  HFMA2 R3, -RZ, RZ, 0, 0 ;  /* 0x00000000ff037431 */ /* 0x000fc800000001ff */
[----:B------:R-:W-:Y:S05]  /*90f0*/  RET.REL.NODEC R2 `(_ZN7cutlass13device_kernelINS_4gemm6kernel13GemmUniversalIN4cute5tupleIJiiiiEEENS1_10collective13CollectiveMmaINS1_35MainloopSm100TmaUmmaWarpSpecializedILi8ELi2ELi4ENS5_IJNS4_1CILi1EEENSA_ILi2EEESB_EEEEENS5_IJNSA_ILi128EEENSA_ILi64EEENSA_ILi32EEEEEEfNS5_IJlSB_lEEEfSJ_NS4_8TiledMMAINS4_8MMA_AtomIJNS4_17SM100_MMA_TF32_SSINS_10tfloat32_tESN_fLi128ELi64ELNS4_4UMMA5MajorE0ELSP_0ELNSO_7ScaleInE0ELSQ_0EEEEEENS4_6LayoutINS5_IJSB_SB_SB_EEENS5_IJNSA_ILi0EEESV_SV_EEEEENS5_IJNS4_10UnderscoreESY_SY_EEEEENS4_23SM90_TMA_LOAD_MULTICASTENS4_14ComposedLayoutINS4_7SwizzleILi3ELi4ELi3EEENS4_18smem_ptr_flag_bitsILi32EEENST_INS5_IJNSA_ILi8EEESH_EEENS5_IJSH_SB_EEEEEEEvNS4_8identityENS4_13SM90_TMA_LOADES1B_vS1C_EENS_8epilogue10collective18CollectiveEpilogueINS1F_23Sm100TmaWarpSpecializedILi4ELi2ELi16ELb1ELb0EEEJSI_NS5_IJNST_ISF_SB_EENST_INSA_ILi16EEESB_EEEEEfSJ_fSJ_NS1F_6fusion15FusionCallbacksIS1J_NS1O_17LinearCombinationIffffLNS_15FloatRoundStyleE2EEESI_S1N_JEEENS4_5SM1004TMEM4LOAD26SM100_TMEM_LOAD_32dp32b16xES1D_NS12_INS13_ILi2ELi4ELi3EEES16_NST_INS5_IJS17_S1L_EEENS5_IJS1L_SB_EEEEEEENS4_39AutoVectorizingCopyWithAssumedAlignmentILi128EEENS4_14SM90_TMA_STOREES22_S24_S24_EEEvvEEEEvNT_6ParamsE) ;  /* 0xffffff6c02c07950 */ /* 0x000fea0003c3ffff */
.L_x_195:
[----:B------:R-:W-:-:S00]  /*9100*/  BRA `(.L_x_195) ;  /* 0xfffffffc00fc7947 */ /* 0x000fc0000383ffff */
[----:B------:R-:W-:-:S00]  /*9110*/  NOP ;  /* 0x0000000000007918 */ /* 0x000fc00000000000 */
        /* <DEDUP_REMOVED lines=14> */
.L_x_196:


//--------------------- .nv.global.init           --------------------------
	.section	.nv.global.init,"aw",@progbits
.nv.global.init:
	.type		$str$27,@object
	.size		$str$27,($str$28 - $str$27)
$str$27:
        /*0000*/ 	.byte	0x28, 0x61, 0x64, 0x64, 0x72, 0x65, 0x73, 0x73, 0x20, 0x26, 0x20, 0x6d, 0x61, 0x73, 0x6b, 0x29
        /*0010*/ 	.byte	0x20, 0x3d, 0x3d, 0x20, 0x30, 0x00
	.type		$str$28,@object
	.size		$str$28,($str$26 - $str$28)
$str$28:
        /*0016*/ 	.byte	0x2f, 0x74, 0x6d, 0x70, 0x2f, 0x63, 0x75, 0x74, 0x6c, 0x61, 0x73, 0x73, 0x5f, 0x73, 0x77, 0x65
        /*0026*/ 	.byte	0x65, 0x70, 0x5f, 0x73, 0x72, 0x63, 0x2f, 0x69, 0x6e, 0x63, 0x6c, 0x75, 0x64, 0x65, 0x2f, 0x63
        /*0036*/ 	.byte	0x75, 0x74, 0x65, 0x2f, 0x70, 0x6f, 0x69, 0x6e, 0x74, 0x65, 0x72, 0x5f, 0x66, 0x6c, 0x61, 0x67
        /*0046*/ 	.byte	0x67, 0x65, 0x64, 0x2e, 0x68, 0x70, 0x70, 0x00
	.type		$str$26,@object
	.size		$str$26,($str$25 - $str$26)
$str$26:
        /*004e*/ 	.byte	0x2f, 0x74, 0x6d, 0x70, 0x2f, 0x63, 0x75, 0x74, 0x6c, 0x61, 0x73, 0x73, 0x5f, 0x73, 0x77, 0x65
        /*005e*/ 	.byte	0x65, 0x70, 0x5f, 0x73, 0x72, 0x63, 0x2f, 0x69, 0x6e, 0x63, 0x6c, 0x75, 0x64, 0x65, 0x2f, 0x63
        /*006e*/ 	.byte	0x75, 0x74, 0x65, 0x2f, 0x61, 0x74, 0x6f, 0x6d, 0x2f, 0x63, 0x6f, 0x70, 0x79, 0x5f, 0x74, 0x72
        /*007e*/ 	.byte	0x61, 0x69, 0x74, 0x73, 0x5f, 0x73, 0x6d, 0x31, 0x30, 0x30, 0x2e, 0x68, 0x70, 0x70, 0x00
	.type		$str$25,@object
	.size		$str$25,(__unnamed_1 - $str$25)
$str$25:
        /*008d*/ 	.byte	0x28, 0x28, 0x75, 0x69, 0x6e, 0x74, 0x33, 0x32, 0x5f, 0x74, 0x28, 0x74, 0x68, 0x72, 0x65, 0x61
        /*009d*/ 	.byte	0x64, 0x49, 0x64, 0x78, 0x2e, 0x78, 0x29, 0x20, 0x2f, 0x20, 0x33, 0x32, 0x29, 0x20, 0x25, 0x20
        /*00ad*/ 	.byte	0x34, 0x29, 0x20, 0x3d, 0x3d, 0x20, 0x28, 0x28, 0x28, 0x74, 0x6d, 0x65, 0x6d, 0x5f, 0x61, 0x64
        /*00bd*/ 	.byte	0x64, 0x72, 0x20, 0x3e, 0x3e, 0x20, 0x31, 0x36, 0x29, 0x20, 0x2f, 0x20, 0x33, 0x32, 0x29, 0x20
        /*00cd*/ 	.byte	0x25, 0x20, 0x34, 0x29, 0x00
	.type		__unnamed_1,@object
	.size		__unnamed_1,(__unnamed_2 - __unnamed_1)
__unnamed_1:
        /*00d2*/ 	.byte	0x61, 0x75, 0x74, 0x6f, 0x20, 0x63, 0x75, 0x74, 0x65, 0x3a, 0x3a, 0x61, 0x73, 0x5f, 0x70, 0x6f
        /* <DEDUP_REMOVED lines=23> */
        /*0252*/ 	.byte	0x43, 0x3c, 0x32, 0x30, 0x34, 0x38, 0x3e, 0x3e, 0x3e, 0x3e, 0x5d, 0x00
	.type		__unnamed_2,@object
	.size		__unnamed_2,(.L_2 - __unnamed_2)
__unnamed_2:
        /* <DEDUP_REMOVED lines=42> */
        /*04fe*/ 	.byte	0x3e, 0x5d, 0x00
.L_2:


//--------------------- .nv.shared._ZN7cutlass13device_kernelINS_4gemm6kernel13GemmUniversalIN4cute5tupleIJiiiiEEENS1_10collective13CollectiveMmaINS1_35MainloopSm100TmaUmmaWarpSpecializedILi8ELi2ELi4ENS5_IJNS4_1CILi1EEENSA_ILi2EEESB_EEEEENS5_IJNSA_ILi128EEENSA_ILi64EEENSA_ILi32EEEEEEfNS5_IJlSB_lEEEfSJ_NS4_8TiledMMAINS4_8MMA_AtomIJNS4_17SM100_MMA_TF32_SSINS_10tfloat32_tESN_fLi128ELi64ELNS4_4UMMA5MajorE0ELSP_0ELNSO_7ScaleInE0ELSQ_0EEEEEENS4_6LayoutINS5_IJSB_SB_SB_EEENS5_IJNSA_ILi0EEESV_SV_EEEEENS5_IJNS4_10UnderscoreESY_SY_EEEEENS4_23SM90_TMA_LOAD_MULTICASTENS4_14ComposedLayoutINS4_7SwizzleILi3ELi4ELi3EEENS4_18smem_ptr_flag_bitsILi32EEENST_INS5_IJNSA_ILi8EEESH_EEENS5_IJSH_SB_EEEEEEEvNS4_8identityENS4_13SM90_TMA_LOADES1B_vS1C_EENS_8epilogue10collective18CollectiveEpilogueINS1F_23Sm100TmaWarpSpecializedILi4ELi2ELi16ELb1ELb0EEEJSI_NS5_IJNST_ISF_SB_EENST_INSA_ILi16EEESB_EEEEEfSJ_fSJ_NS1F_6fusion15FusionCallbacksIS1J_NS1O_17LinearCombinationIffffLNS_15FloatRoundStyleE2EEESI_S1N_JEEENS4_5SM1004TMEM4LOAD26SM100_TMEM_LOAD_32dp32b16xES1D_NS12_INS13_ILi2ELi4ELi3EEES16_NST_INS5_IJS17_S1L_EEENS5_IJS1L_SB_EEEEEEENS4_39AutoVectorizingCopyWithAssumedAlignmentILi128EEENS4_14SM90_TMA_STOREES22_S24_S24_EEEvvEEEEvNT_6ParamsE --------------------------
	.section	.nv.shared._ZN7cutlass13device_kernelINS_4gemm6kernel13GemmUniversalIN4cute5tupleIJiiiiEEENS1_10collective13CollectiveMmaINS1_35MainloopSm100TmaUmmaWarpSpecializedILi8ELi2ELi4ENS5_IJNS4_1CILi1EEENSA_ILi2EEESB_EEEEENS5_IJNSA_ILi128EEENSA_ILi64EEENSA_ILi32EEEEEEfNS5_IJlSB_lEEEfSJ_NS4_8TiledMMAINS4_8MMA_AtomIJNS4_17SM100_MMA_TF32_SSINS_10tfloat32_tESN_fLi128ELi64ELNS4_4UMMA5MajorE0ELSP_0ELNSO_7ScaleInE0ELSQ_0EEEEEENS4_6LayoutINS5_IJSB_SB_SB_EEENS5_IJNSA_ILi0EEESV_SV_EEEEENS5_IJNS4_10UnderscoreESY_SY_EEEEENS4_23SM90_TMA_LOAD_MULTICASTENS4_14ComposedLayoutINS4_7SwizzleILi3ELi4ELi3EEENS4_18smem_ptr_flag_bitsILi32EEENST_INS5_IJNSA_ILi8EEESH_EEENS5_IJSH_SB_EEEEEEEvNS4_8identityENS4_13SM90_TMA_LOADES1B_vS1C_EENS_8epilogue10collective18CollectiveEpilogueINS1F_23Sm100TmaWarpSpecializedILi4ELi2ELi16ELb1ELb0EEEJSI_NS5_IJNST_ISF_SB_EENST_INSA_ILi16EEESB_EEEEEfSJ_fSJ_NS1F_6fusion15FusionCallbacksIS1J_NS1O_17LinearCombinationIffffLNS_15FloatRoundStyleE2EEESI_S1N_JEEENS4_5SM1004TMEM4LOAD26SM100_TMEM_LOAD_32dp32b16xES1D_NS12_INS13_ILi2ELi4ELi3EEES16_NST_INS5_IJS17_S1L_EEENS5_IJS1L_SB_EEEEEEENS4_39AutoVectorizingCopyWithAssumedAlignmentILi128EEENS4_14SM90_TMA_STOREES22_S24_S24_EEEvvEEEEvNT_6ParamsE,"aw",@nobits
	.sectionflags	@""
	.align	16
	.zero		1024


//--------------------- .nv.shared.reserved.0     --------------------------
	.section	.nv.shared.reserved.0,"aw",@nobits
	.weak		__nv_reservedSMEM_offset_0_alias
	.size		__nv_reservedSMEM_offset_0_alias, 0, 64
	.other		__nv_reservedSMEM_offset_0_alias,@"STO_CUDA_RESERVED_SHARED STV_DEFAULT"
__nv_reservedSMEM_offset_0_alias:
	.zero		0
.nv.shared.reserved.0:
	.zero		64
	.weak		__nv_reservedSMEM_tcgen05_partition
	.type		__nv_reservedSMEM_tcgen05_partition,@object
	.size		__nv_reservedSMEM_tcgen05_partition,(.L_0 - __nv_reservedSMEM_tcgen05_partition)
__nv_reservedSMEM_tcgen05_partition:
	.zero		32
.L_0:


//--------------------- .nv.global                --------------------------
	.section	.nv.global,"aw",@nobits
.nv.global:
	.type		_ZN40_INTERNAL_bfbf19ff_4_k_cu_25f4a3a3_221944cute1_E,@object
	.size		_ZN40_INTERNAL_bfbf19ff_4_k_cu_25f4a3a3_221944cute1_E,(_ZN40_INTERNAL_bfbf19ff_4_k_cu_25f4a3a3_221944cuda3std3__45__cpo6cbeginE - _ZN40_INTERNAL_bfbf19ff_4_k_cu_25f4a3a3_221944cute1_E)
_ZN40_INTERNAL_bfbf19ff_4_k_cu_25f4a3a3_221944cute1_E:
	.zero		1
	.type		_ZN40_INTERNAL_bfbf19ff_4_k_cu_25f4a3a3_221944cuda3std3__45__cpo6cbeginE,@object
	.size		_ZN40_INTERNAL_bfbf19ff_4_k_cu_25f4a3a3_221944cuda3std3__45__cpo6cbeginE,(_ZN40_INTERNAL_bfbf19ff_4_k_cu_25f4a3a3_221944cuda3std3__48in_placeE - _ZN40_INTERNAL_bfbf19ff_4_k_cu_25f4a3a3_221944cuda3std3__45__cpo6cbeginE)
_ZN40_INTERNAL_bfbf19ff_4_k_cu_25f4a3a3_221944cuda3std3__45__cpo6cbeginE:
	.zero		1
	.type		_ZN40_INTERNAL_bfbf19ff_4_k_cu_25f4a3a3_221944cuda3std3__48in_placeE,@object
	.size		_ZN40_INTERNAL_bfbf19ff_4_k_cu_25f4a3a3_221944cuda3std3__48in_placeE,(_ZN40_INTERNAL_bfbf19ff_4_k_cu_25f4a3a3_221944cuda3std6ranges3__45__cpo9iter_moveE - _ZN40_INTERNAL_bfbf19ff_4_k_cu_25f4a3a3_221944cuda3std3__48in_placeE)
_ZN40_INTERNAL_bfbf19ff_4_k_cu_25f4a3a3_221944cuda3std3__48in_placeE:
	.zero		1
	.type		_ZN40_INTERNAL_bfbf19ff_4_k_cu_25f4a3a3_221944cuda3std6ranges3__45__cpo9iter_moveE,@object
	.size		_ZN40_INTERNAL_bfbf19ff_4_k_cu_25f4a3a3_221944cuda3std6ranges3__45__cpo9iter_moveE,(_ZN40_INTERNAL_bfbf19ff_4_k_cu_25f4a3a3_221944cuda3std3__45__cpo5beginE - _ZN40_INTERNAL_bfbf19ff_4_k_cu_25f4a3a3_221944cuda3std6ranges3__45__cpo9iter_moveE)
_ZN40_INTERNAL_bfbf19ff_4_k_cu_25f4a3a3_221944cuda3std6ranges3__45__cpo9iter_moveE:
	.zero		1
	.type		_ZN40_INTERNAL_bfbf19ff_4_k_cu_25f4a3a3_221944cuda3std3__45__cpo5beginE,@object
	.size		_ZN40_INTERNAL_bfbf19ff_4_k_cu_25f4a3a3_221944cuda3std3__45__cpo5beginE,(_ZN40_INTERNAL_bfbf19ff_4_k_cu_25f4a3a3_221944cuda3std3__442_GLOBAL__N__bfbf19ff_4_k_cu_25f4a3a3_221946ignoreE - _ZN40_INTERNAL_bfbf19ff_4_k_cu_25f4a3a3_221944cuda3std3__45__cpo5beginE)
_ZN40_INTERNAL_bfbf19ff_4_k_cu_25f4a3a3_221944cuda3std3__45__cpo5beginE:
	.zero		1
	.type		_ZN40_INTERNAL_bfbf19ff_4_k_cu_25f4a3a3_221944cuda3std3__442_GLOBAL__N__bfbf19ff_4_k_cu_25f4a3a3_221946ignoreE,@object
	.size		_ZN40_INTERNAL_bfbf19ff_4_k_cu_25f4a3a3_221944cuda3std3__442_GLOBAL__N__bfbf19ff_4_k_cu_25f4a3a3_221946ignoreE,(_ZN40_INTERNAL_bfbf19ff_4_k_cu_25f4a3a3_221944cute7productE - _ZN40_INTERNAL_bfbf19ff_4_k_cu_25f4a3a3_221944cuda3std3__442_GLOBAL__N__bfbf19ff_4_k_cu_25f4a3a3_221946ignoreE)
_ZN40_INTERNAL_bfbf19ff_4_k_cu_25f4a3a3_221944cuda3std3__442_GLOBAL__N__bfbf19ff_4_k_cu_25f4a3a3_221946ignoreE:
	.zero		1
	.type		_ZN40_INTERNAL_bfbf19ff_4_k_cu_25f4a3a3_221944cute7productE,@object
	.size		_ZN40_INTERNAL_bfbf19ff_4_k_cu_25f4a3a3_221944cute7productE,(_ZN40_INTERNAL_bfbf19ff_4_k_cu_25f4a3a3_221944cuda3std3__45__cpo3endE - _ZN40_INTERNAL_bfbf19ff_4_k_cu_25f4a3a3_221944cute7productE)
_ZN40_INTERNAL_bfbf19ff_4_k_cu_25f4a3a3_221944cute7productE:
	.zero		1
	.type		_ZN40_INTERNAL_bfbf19ff_4_k_cu_25f4a3a3_221944cuda3std3__45__cpo3endE,@object
	.size		_ZN40_INTERNAL_bfbf19ff_4_k_cu_25f4a3a3_221944cuda3std3__45__cpo3endE,(_ZN40_INTERNAL_bfbf19ff_4_k_cu_25f4a3a3_221944cuda3std3__419piecewise_constructE - _ZN40_INTERNAL_bfbf19ff_4_k_cu_25f4a3a3_221944cuda3std3__45__cpo3endE)
_ZN40_INTERNAL_bfbf19ff_4_k_cu_25f4a3a3_221944cuda3std3__45__cpo3endE:
	.zero		1
	.type		_ZN40_INTERNAL_bfbf19ff_4_k_cu_25f4a3a3_221944cuda3std3__419piecewise_constructE,@object
	.size		_ZN40_INTERNAL_bfbf19ff_4_k_cu_25f4a3a3_221944cuda3std3__419piecewise_constructE,(_ZN40_INTERNAL_bfbf19ff_4_k_cu_25f4a3a3_221944cuda3std3__45__cpo4cendE - _ZN40_INTERNAL_bfbf19ff_4_k_cu_25f4a3a3_221944cuda3std3__419piecewise_constructE)
_ZN40_INTERNAL_bfbf19ff_4_k_cu_25f4a3a3_221944cuda3std3__419piecewise_constructE:
	.zero		1
	.type		_ZN40_INTERNAL_bfbf19ff_4_k_cu_25f4a3a3_221944cuda3std3__45__cpo4cendE,@object
	.size		_ZN40_INTERNAL_bfbf19ff_4_k_cu_25f4a3a3_221944cuda3std3__45__cpo4cendE,(_ZN40_INTERNAL_bfbf19ff_4_k_cu_25f4a3a3_221944cuda3std6ranges3__45__cpo4swapE - _ZN40_INTERNAL_bfbf19ff_4_k_cu_25f4a3a3_221944cuda3std3__45__cpo4cendE)
_ZN40_INTERNAL_bfbf19ff_4_k_cu_25f4a3a3_221944cuda3std3__45__cpo4cendE:
	.zero		1
	.type		_ZN40_INTERNAL_bfbf19ff_4_k_cu_25f4a3a3_221944cuda3std6ranges3__45__cpo4swapE,@object
	.size		_ZN40_INTERNAL_bfbf19ff_4_k_cu_25f4a3a3_221944cuda3std6ranges3__45__cpo4swapE,(.L_10 - _ZN40_INTERNAL_bfbf19ff_4_k_cu_25f4a3a3_221944cuda3std6ranges3__45__cpo4swapE)
_ZN40_INTERNAL_bfbf19ff_4_k_cu_25f4a3a3_221944cuda3std6ranges3__45__cpo4swapE:
	.zero		1
.L_10:


//--------------------- .nv.constant0._ZN7cutlass13device_kernelINS_4gemm6kernel13GemmUniversalIN4cute5tupleIJiiiiEEENS1_10collective13CollectiveMmaINS1_35MainloopSm100TmaUmmaWarpSpecializedILi8ELi2ELi4ENS5_IJNS4_1CILi1EEENSA_ILi2EEESB_EEEEENS5_IJNSA_ILi128EEENSA_ILi64EEENSA_ILi32EEEEEEfNS5_IJlSB_lEEEfSJ_NS4_8TiledMMAINS4_8MMA_AtomIJNS4_17SM100_MMA_TF32_SSINS_10tfloat32_tESN_fLi128ELi64ELNS4_4UMMA5MajorE0ELSP_0ELNSO_7ScaleInE0ELSQ_0EEEEEENS4_6LayoutINS5_IJSB_SB_SB_EEENS5_IJNSA_ILi0EEESV_SV_EEEEENS5_IJNS4_10UnderscoreESY_SY_EEEEENS4_23SM90_TMA_LOAD_MULTICASTENS4_14ComposedLayoutINS4_7SwizzleILi3ELi4ELi3EEENS4_18smem_ptr_flag_bitsILi32EEENST_INS5_IJNSA_ILi8EEESH_EEENS5_IJSH_SB_EEEEEEEvNS4_8identityENS4_13SM90_TMA_LOADES1B_vS1C_EENS_8epilogue10collective18CollectiveEpilogueINS1F_23Sm100TmaWarpSpecializedILi4ELi2ELi16ELb1ELb0EEEJSI_NS5_IJNST_ISF_SB_EENST_INSA_ILi16EEESB_EEEEEfSJ_fSJ_NS1F_6fusion15FusionCallbacksIS1J_NS1O_17LinearCombinationIffffLNS_15FloatRoundStyleE2EEESI_S1N_JEEENS4_5SM1004TMEM4LOAD26SM100_TMEM_LOAD_32dp32b16xES1D_NS12_INS13_ILi2ELi4ELi3EEES16_NST_INS5_IJS17_S1L_EEENS5_IJS1L_SB_EEEEEEENS4_39AutoVectorizingCopyWithAssumedAlignmentILi128EEENS4_14SM90_TMA_STOREES22_S24_S24_EEEvvEEEEvNT_6ParamsE --------------------------
	.section	.nv.constant0._ZN7cutlass13device_kernelINS_4gemm6kernel13GemmUniversalIN4cute5tupleIJiiiiEEENS1_10collective13CollectiveMmaINS1_35MainloopSm100TmaUmmaWarpSpecializedILi8ELi2ELi4ENS5_IJNS4_1CILi1EEENSA_ILi2EEESB_EEEEENS5_IJNSA_ILi128EEENSA_ILi64EEENSA_ILi32EEEEEEfNS5_IJlSB_lEEEfSJ_NS4_8TiledMMAINS4_8MMA_AtomIJNS4_17SM100_MMA_TF32_SSINS_10tfloat32_tESN_fLi128ELi64ELNS4_4UMMA5MajorE0ELSP_0ELNSO_7ScaleInE0ELSQ_0EEEEEENS4_6LayoutINS5_IJSB_SB_SB_EEENS5_IJNSA_ILi0EEESV_SV_EEEEENS5_IJNS4_10UnderscoreESY_SY_EEEEENS4_23SM90_TMA_LOAD_MULTICASTENS4_14ComposedLayoutINS4_7SwizzleILi3ELi4ELi3EEENS4_18smem_ptr_flag_bitsILi32EEENST_INS5_IJNSA_ILi8EEESH_EEENS5_IJSH_SB_EEEEEEEvNS4_8identityENS4_13SM90_TMA_LOADES1B_vS1C_EENS_8epilogue10collective18CollectiveEpilogueINS1F_23Sm100TmaWarpSpecializedILi4ELi2ELi16ELb1ELb0EEEJSI_NS5_IJNST_ISF_SB_EENST_INSA_ILi16EEESB_EEEEEfSJ_fSJ_NS1F_6fusion15FusionCallbacksIS1J_NS1O_17LinearCombinationIffffLNS_15FloatRoundStyleE2EEESI_S1N_JEEENS4_5SM1004TMEM4LOAD26SM100_TMEM_LOAD_32dp32b16xES1D_NS12_INS13_ILi2ELi4ELi3EEES16_NST_INS5_IJS17_S1L_EEENS5_IJS1L_SB_EEEEEEENS4_39AutoVectorizingCopyWithAssumedAlignmentILi128EEENS4_14SM90_TMA_STOREES22_S24_S24_EEEvvEEEEvNT_6ParamsE,"a",@progbits
	.sectionflags	@""
	.align	4
.nv.constant0._ZN7cutlass13device_kernelINS_4gemm6kernel13GemmUniversalIN4cute5tupleIJiiiiEEENS1_10collective13CollectiveMmaINS1_35MainloopSm100TmaUmmaWarpSpecializedILi8ELi2ELi4ENS5_IJNS4_1CILi1EEENSA_ILi2EEESB_EEEEENS5_IJNSA_ILi128EEENSA_ILi64EEENSA_ILi32EEEEEEfNS5_IJlSB_lEEEfSJ_NS4_8TiledMMAINS4_8MMA_AtomIJNS4_17SM100_MMA_TF32_SSINS_10tfloat32_tESN_fLi128ELi64ELNS4_4UMMA5MajorE0ELSP_0ELNSO_7ScaleInE0ELSQ_0EEEEEENS4_6LayoutINS5_IJSB_SB_SB_EEENS5_IJNSA_ILi0EEESV_SV_EEEEENS5_IJNS4_10UnderscoreESY_SY_EEEEENS4_23SM90_TMA_LOAD_MULTICASTENS4_14ComposedLayoutINS4_7SwizzleILi3ELi4ELi3EEENS4_18smem_ptr_flag_bitsILi32EEENST_INS5_IJNSA_ILi8EEESH_EEENS5_IJSH_SB_EEEEEEEvNS4_8identityENS4_13SM90_TMA_LOADES1B_vS1C_EENS_8epilogue10collective18CollectiveEpilogueINS1F_23Sm100TmaWarpSpecializedILi4ELi2ELi16ELb1ELb0EEEJSI_NS5_IJNST_ISF_SB_EENST_INSA_ILi16EEESB_EEEEEfSJ_fSJ_NS1F_6fusion15FusionCallbacksIS1J_NS1O_17LinearCombinationIffffLNS_15FloatRoundStyleE2EEESI_S1N_JEEENS4_5SM1004TMEM4LOAD26SM100_TMEM_LOAD_32dp32b16xES1D_NS12_INS13_ILi2ELi4ELi3EEES16_NST_INS5_IJS17_S1L_EEENS5_IJS1L_SB_EEEEEEENS4_39AutoVectorizingCopyWithAssumedAlignmentILi128EEENS4_14SM90_TMA_STOREES22_S24_S24_EEEvvEEEEvNT_6ParamsE:
	.zero		2944


//--------------------- SYMBOLS --------------------------

	.type		.nv.reservedSmem.offset0,@object
	.size		.nv.reservedSmem.offset0,0x4
	.type		.nv.reservedSmem.cap,@object
	.size		.nv.reservedSmem.cap,0x4
	.type		__assertfail,@function
